	.target	sm_90a

	.elftype	@"ET_EXEC"


//--------------------- .note.nv.tkinfo           --------------------------
	.section	.note.nv.tkinfo,"",@"SHT_NOTE"
	.sectionflags	@"SHF_NOTE_NV_TKINFO"
	.tkinfo
        /*0018*/ 	.word	0x00000002
        /*0030*/ 	.string	""
        /*0030*/ 	.string	"ptxas"
        /*0030*/ 	.string	"Cuda compilation tools, release 13.0, V13.0.88"
        /*0030*/ 	.string	"Build cuda_13.0.r13.0/compiler.36424714_0"
        /*0030*/ 	.string	"-arch sm_90a -m 64 "



//--------------------- .note.nv.cuinfo           --------------------------
	.section	.note.nv.cuinfo,"",@"SHT_NOTE"
	.sectionflags	@"SHF_NOTE_NV_CUINFO"
        /*0018*/ 	.short	0x0002
        /*001a*/ 	.short	0x005a
        /*001c*/ 	.short	0x0082
	.zero		2


//--------------------- .nv.info                  --------------------------
	.section	.nv.info,"",@"SHT_CUDA_INFO"
	.align	4


	//----- nvinfo : EIATTR_REGCOUNT
	.align		4
        /*0000*/ 	.byte	0x04, 0x2f
        /*0002*/ 	.short	(.L_12 - .L_11)
	.align		4
.L_11:
        /*0004*/ 	.word	index@(_ZN7cutlass13device_kernelINS_4gemm6kernel13GemmUniversalIN4cute5tupleIJiiiiEEENS1_10collective13CollectiveMmaINS1_37MainloopSm90TmaGmmaWarpSpecializedFP8ILi8ENS5_IJNS4_1CILi1EEESB_SB_EEENS1_35KernelTmaWarpSpecializedCooperativeEEENS5_IJNSA_ILi192EEENSA_ILi32EEENSA_ILi128EEEEEENS_12float_e4m3_tENS5_IJlSB_lEEESJ_SK_NS4_8TiledMMAINS4_8MMA_AtomIJNS4_4SM904GMMA30MMA_64x32x32_F32E4M3E4M3_SS_TNILNSO_7ScaleInE1ELSQ_1EEEEEENS4_6LayoutINS5_IJNSA_ILi2EEESB_SB_EEENS5_IJSB_NSA_ILi0EEESW_EEEEENS5_IJNS4_10UnderscoreESZ_SZ_EEEEENS4_13SM90_TMA_LOADENS4_14ComposedLayoutINS4_7SwizzleILi3ELi4ELi3EEENS4_18smem_ptr_flag_bitsILi8EEENST_INS5_IJNSA_ILi8EEESH_EEENS5_IJSH_SB_EEEEEEEvNS4_8identityES12_S1C_vS1D_EENS_8epilogue10collective6detail29Sm90TmaWarpSpecializedAdapterINS1G_15DefaultEpilogueISJ_SK_SK_NS1F_6thread17LinearCombinationISJ_Li1EffLNS1K_9ScaleType4KindE0ELNS_15FloatRoundStyleE2ESJ_EENS1_15EpilogueDefaultEEEEEvvEEEEvNT_6ParamsE)
        /*0008*/ 	.word	0x000000a8


	//----- nvinfo : EIATTR_FRAME_SIZE
	.align		4
.L_12:
        /*000c*/ 	.byte	0x04, 0x11
        /*000e*/ 	.short	(.L_14 - .L_13)
	.align		4
.L_13:
        /*0010*/ 	.word	index@(_ZN7cutlass13device_kernelINS_4gemm6kernel13GemmUniversalIN4cute5tupleIJiiiiEEENS1_10collective13CollectiveMmaINS1_37MainloopSm90TmaGmmaWarpSpecializedFP8ILi8ENS5_IJNS4_1CILi1EEESB_SB_EEENS1_35KernelTmaWarpSpecializedCooperativeEEENS5_IJNSA_ILi192EEENSA_ILi32EEENSA_ILi128EEEEEENS_12float_e4m3_tENS5_IJlSB_lEEESJ_SK_NS4_8TiledMMAINS4_8MMA_AtomIJNS4_4SM904GMMA30MMA_64x32x32_F32E4M3E4M3_SS_TNILNSO_7ScaleInE1ELSQ_1EEEEEENS4_6LayoutINS5_IJNSA_ILi2EEESB_SB_EEENS5_IJSB_NSA_ILi0EEESW_EEEEENS5_IJNS4_10UnderscoreESZ_SZ_EEEEENS4_13SM90_TMA_LOADENS4_14ComposedLayoutINS4_7SwizzleILi3ELi4ELi3EEENS4_18smem_ptr_flag_bitsILi8EEENST_INS5_IJNSA_ILi8EEESH_EEENS5_IJSH_SB_EEEEEEEvNS4_8identityES12_S1C_vS1D_EENS_8epilogue10collective6detail29Sm90TmaWarpSpecializedAdapterINS1G_15DefaultEpilogueISJ_SK_SK_NS1F_6thread17LinearCombinationISJ_Li1EffLNS1K_9ScaleType4KindE0ELNS_15FloatRoundStyleE2ESJ_EENS1_15EpilogueDefaultEEEEEvvEEEEvNT_6ParamsE)
        /*0014*/ 	.word	0x00000000


	//----- nvinfo : EIATTR_MIN_STACK_SIZE
	.align		4
.L_14:
        /*0018*/ 	.byte	0x04, 0x12
        /*001a*/ 	.short	(.L_16 - .L_15)
	.align		4
.L_15:
        /*001c*/ 	.word	index@(_ZN7cutlass13device_kernelINS_4gemm6kernel13GemmUniversalIN4cute5tupleIJiiiiEEENS1_10collective13CollectiveMmaINS1_37MainloopSm90TmaGmmaWarpSpecializedFP8ILi8ENS5_IJNS4_1CILi1EEESB_SB_EEENS1_35KernelTmaWarpSpecializedCooperativeEEENS5_IJNSA_ILi192EEENSA_ILi32EEENSA_ILi128EEEEEENS_12float_e4m3_tENS5_IJlSB_lEEESJ_SK_NS4_8TiledMMAINS4_8MMA_AtomIJNS4_4SM904GMMA30MMA_64x32x32_F32E4M3E4M3_SS_TNILNSO_7ScaleInE1ELSQ_1EEEEEENS4_6LayoutINS5_IJNSA_ILi2EEESB_SB_EEENS5_IJSB_NSA_ILi0EEESW_EEEEENS5_IJNS4_10UnderscoreESZ_SZ_EEEEENS4_13SM90_TMA_LOADENS4_14ComposedLayoutINS4_7SwizzleILi3ELi4ELi3EEENS4_18smem_ptr_flag_bitsILi8EEENST_INS5_IJNSA_ILi8EEESH_EEENS5_IJSH_SB_EEEEEEEvNS4_8identityES12_S1C_vS1D_EENS_8epilogue10collective6detail29Sm90TmaWarpSpecializedAdapterINS1G_15DefaultEpilogueISJ_SK_SK_NS1F_6thread17LinearCombinationISJ_Li1EffLNS1K_9ScaleType4KindE0ELNS_15FloatRoundStyleE2ESJ_EENS1_15EpilogueDefaultEEEEEvvEEEEvNT_6ParamsE)
        /*0020*/ 	.word	0x00000000
.L_16:


//--------------------- .nv.compat                --------------------------
	.section	.nv.compat,"",@"SHT_CUDA_COMPAT_INFO"
	.align	4
        /*0000*/ 	.byte	0x02, 0x09, 0x01, 0x00, 0x02, 0x02, 0x04, 0x00, 0x02, 0x05, 0x05, 0x00, 0x03, 0x07, 0x01, 0x01
        /*0010*/ 	.byte	0x02, 0x03, 0x01, 0x00, 0x02, 0x06, 0x01, 0x00, 0x04, 0x0b, 0x08, 0x00, 0x00, 0x00, 0x00, 0x00
        /*0020*/ 	.byte	0x00, 0x00, 0x00, 0x00


//--------------------- .nv.info._ZN7cutlass13device_kernelINS_4gemm6kernel13GemmUniversalIN4cute5tupleIJiiiiEEENS1_10collective13CollectiveMmaINS1_37MainloopSm90TmaGmmaWarpSpecializedFP8ILi8ENS5_IJNS4_1CILi1EEESB_SB_EEENS1_35KernelTmaWarpSpecializedCooperativeEEENS5_IJNSA_ILi192EEENSA_ILi32EEENSA_ILi128EEEEEENS_12float_e4m3_tENS5_IJlSB_lEEESJ_SK_NS4_8TiledMMAINS4_8MMA_AtomIJNS4_4SM904GMMA30MMA_64x32x32_F32E4M3E4M3_SS_TNILNSO_7ScaleInE1ELSQ_1EEEEEENS4_6LayoutINS5_IJNSA_ILi2EEESB_SB_EEENS5_IJSB_NSA_ILi0EEESW_EEEEENS5_IJNS4_10UnderscoreESZ_SZ_EEEEENS4_13SM90_TMA_LOADENS4_14ComposedLayoutINS4_7SwizzleILi3ELi4ELi3EEENS4_18smem_ptr_flag_bitsILi8EEENST_INS5_IJNSA_ILi8EEESH_EEENS5_IJSH_SB_EEEEEEEvNS4_8identityES12_S1C_vS1D_EENS_8epilogue10collective6detail29Sm90TmaWarpSpecializedAdapterINS1G_15DefaultEpilogueISJ_SK_SK_NS1F_6thread17LinearCombinationISJ_Li1EffLNS1K_9ScaleType4KindE0ELNS_15FloatRoundStyleE2ESJ_EENS1_15EpilogueDefaultEEEEEvvEEEEvNT_6ParamsE --------------------------
	.section	.nv.info._ZN7cutlass13device_kernelINS_4gemm6kernel13GemmUniversalIN4cute5tupleIJiiiiEEENS1_10collective13CollectiveMmaINS1_37MainloopSm90TmaGmmaWarpSpecializedFP8ILi8ENS5_IJNS4_1CILi1EEESB_SB_EEENS1_35KernelTmaWarpSpecializedCooperativeEEENS5_IJNSA_ILi192EEENSA_ILi32EEENSA_ILi128EEEEEENS_12float_e4m3_tENS5_IJlSB_lEEESJ_SK_NS4_8TiledMMAINS4_8MMA_AtomIJNS4_4SM904GMMA30MMA_64x32x32_F32E4M3E4M3_SS_TNILNSO_7ScaleInE1ELSQ_1EEEEEENS4_6LayoutINS5_IJNSA_ILi2EEESB_SB_EEENS5_IJSB_NSA_ILi0EEESW_EEEEENS5_IJNS4_10UnderscoreESZ_SZ_EEEEENS4_13SM90_TMA_LOADENS4_14ComposedLayoutINS4_7SwizzleILi3ELi4ELi3EEENS4_18smem_ptr_flag_bitsILi8EEENST_INS5_IJNSA_ILi8EEESH_EEENS5_IJSH_SB_EEEEEEEvNS4_8identityES12_S1C_vS1D_EENS_8epilogue10collective6detail29Sm90TmaWarpSpecializedAdapterINS1G_15DefaultEpilogueISJ_SK_SK_NS1F_6thread17LinearCombinationISJ_Li1EffLNS1K_9ScaleType4KindE0ELNS_15FloatRoundStyleE2ESJ_EENS1_15EpilogueDefaultEEEEEvvEEEEvNT_6ParamsE,"",@"SHT_CUDA_INFO"
	.sectionflags	@""
	.align	4


	//----- nvinfo : EIATTR_CUDA_API_VERSION
	.align		4
        /*0000*/ 	.byte	0x04, 0x37
        /*0002*/ 	.short	(.L_18 - .L_17)
.L_17:
        /*0004*/ 	.word	0x00000082


	//----- nvinfo : EIATTR_KPARAM_INFO
	.align		4
.L_18:
        /*0008*/ 	.byte	0x04, 0x17
        /*000a*/ 	.short	(.L_20 - .L_19)
.L_19:
        /*000c*/ 	.word	0x00000000
        /*0010*/ 	.short	0x0000
        /*0012*/ 	.short	0x0070
        /*0014*/ 	.byte	0x00, 0xf0, 0x01, 0x10


	//----- nvinfo : EIATTR_SPARSE_MMA_MASK
	.align		4
.L_20:
        /*0018*/ 	.byte	0x03, 0x50
        /*001a*/ 	.short	0x0000


	//----- nvinfo : EIATTR_MAXREG_COUNT
	.align		4
        /*001c*/ 	.byte	0x03, 0x1b
        /*001e*/ 	.short	0x00a8


	//----- nvinfo : EIATTR_NUM_BARRIERS
	.align		4
        /*0020*/ 	.byte	0x02, 0x4c
        /*0022*/ 	.byte	0x01
	.zero		1


	//----- nvinfo : EIATTR_MERCURY_ISA_VERSION
	.align		4
        /*0024*/ 	.byte	0x03, 0x5f
        /*0026*/ 	.short	0x0101


	//----- nvinfo : EIATTR_INT_WARP_WIDE_INSTR_OFFSETS
	.align		4
        /*0028*/ 	.byte	0x04, 0x31
        /*002a*/ 	.short	(.L_22 - .L_21)


	//   ....[0]....
.L_21:
        /*002c*/ 	.word	0x00000450


	//   ....[1]....
        /*0030*/ 	.word	0x00000460


	//   ....[2]....
        /*0034*/ 	.word	0x00000570


	//----- nvinfo : EIATTR_COOP_GROUP_MASK_REGIDS
	.align		4
.L_22:
        /*0038*/ 	.byte	0x04, 0x29
        /*003a*/ 	.short	(.L_24 - .L_23)


	//   ....[0]....
.L_23:
        /*003c*/ 	.word	0xffffffff


	//   ....[1]....
        /*0040*/ 	.word	0xffffffff


	//   ....[2]....
        /*0044*/ 	.word	0xffffffff


	//   ....[3]....
        /*0048*/ 	.word	0xffffffff


	//   ....[4]....
        /*004c*/ 	.word	0xffffffff


	//----- nvinfo : EIATTR_COOP_GROUP_INSTR_OFFSETS
	.align		4
.L_24:
        /*0050*/ 	.byte	0x04, 0x28
        /*0052*/ 	.short	(.L_26 - .L_25)


	//   ....[0]....
.L_25:
        /*0054*/ 	.word	0x00000060


	//   ....[1]....
        /*0058*/ 	.word	0x00000070


	//   ....[2]....
        /*005c*/ 	.word	0x00000130


	//   ....[3]....
        /*0060*/ 	.word	0x00000370


	//   ....[4]....
        /*0064*/ 	.word	0x000010a0


	//----- nvinfo : EIATTR_REG_RECONFIG
	.align		4
.L_26:
        /*0068*/ 	.byte	0x01, 0x54
	.zero		2


	//----- nvinfo : EIATTR_MBARRIER_INSTR_OFFSETS
	.align		4
        /*006c*/ 	.byte	0x04, 0x39
        /*006e*/ 	.short	(.L_28 - .L_27)


	//   ....[0]....
.L_27:
        /*0070*/ 	.word	0x00000250
        /*0074*/ 	.word	0x000000ff
        /*0078*/ 	.word	0x00000000
        /*007c*/ 	.short	0x0100
        /*007e*/ 	.byte	0x08
	.zero		1


	//   ....[1]....
        /*0080*/ 	.word	0x00000260
        /*0084*/ 	.word	0x000000ff
        /*0088*/ 	.word	0x00000040
        /*008c*/ 	.short	0x0100
        /*008e*/ 	.byte	0x08
	.zero		1


	//   ....[2]....
        /*0090*/ 	.word	0x00000270
        /*0094*/ 	.word	0x000000ff
        /*0098*/ 	.word	0x00000008
        /*009c*/ 	.short	0x0100
        /*009e*/ 	.byte	0x08
	.zero		1


	//   ....[3]....
        /*00a0*/ 	.word	0x00000280
        /*00a4*/ 	.word	0x000000ff
        /*00a8*/ 	.word	0x00000048
        /*00ac*/ 	.short	0x0100
        /*00ae*/ 	.byte	0x08
	.zero		1


	//   ....[4]....
        /*00b0*/ 	.word	0x00000290
        /*00b4*/ 	.word	0x000000ff
        /*00b8*/ 	.word	0x00000010
        /*00bc*/ 	.short	0x0100
        /*00be*/ 	.byte	0x08
	.zero		1


	//   ....[5]....
        /*00c0*/ 	.word	0x000002a0
        /*00c4*/ 	.word	0x000000ff
        /*00c8*/ 	.word	0x00000050
        /*00cc*/ 	.short	0x0100
        /*00ce*/ 	.byte	0x08
	.zero		1


	//   ....[6]....
        /*00d0*/ 	.word	0x000002b0
        /*00d4*/ 	.word	0x000000ff
        /*00d8*/ 	.word	0x00000018
        /*00dc*/ 	.short	0x0100
        /*00de*/ 	.byte	0x08
	.zero		1


	//   ....[7]....
        /*00e0*/ 	.word	0x000002c0
        /*00e4*/ 	.word	0x000000ff
        /*00e8*/ 	.word	0x00000058
        /*00ec*/ 	.short	0x0100
        /*00ee*/ 	.byte	0x08
	.zero		1


	//   ....[8]....
        /*00f0*/ 	.word	0x000002d0
        /*00f4*/ 	.word	0x000000ff
        /*00f8*/ 	.word	0x00000020
        /*00fc*/ 	.short	0x0100
        /*00fe*/ 	.byte	0x08
	.zero		1


	//   ....[9]....
        /*0100*/ 	.word	0x000002e0
        /*0104*/ 	.word	0x000000ff
        /*0108*/ 	.word	0x00000060
        /*010c*/ 	.short	0x0100
        /*010e*/ 	.byte	0x08
	.zero		1


	//   ....[10]....
        /*0110*/ 	.word	0x000002f0
        /*0114*/ 	.word	0x000000ff
        /*0118*/ 	.word	0x00000028
        /*011c*/ 	.short	0x0100
        /*011e*/ 	.byte	0x08
	.zero		1


	//   ....[11]....
        /*0120*/ 	.word	0x00000300
        /*0124*/ 	.word	0x000000ff
        /*0128*/ 	.word	0x00000068
        /*012c*/ 	.short	0x0100
        /*012e*/ 	.byte	0x08
	.zero		1


	//   ....[12]....
        /*0130*/ 	.word	0x00000310
        /*0134*/ 	.word	0x000000ff
        /*0138*/ 	.word	0x00000030
        /*013c*/ 	.short	0x0100
        /*013e*/ 	.byte	0x08
	.zero		1


	//   ....[13]....
        /*0140*/ 	.word	0x00000320
        /*0144*/ 	.word	0x000000ff
        /*0148*/ 	.word	0x00000070
        /*014c*/ 	.short	0x0100
        /*014e*/ 	.byte	0x08
	.zero		1


	//   ....[14]....
        /*0150*/ 	.word	0x00000330
        /*0154*/ 	.word	0x000000ff
        /*0158*/ 	.word	0x00000038
        /*015c*/ 	.short	0x0100
        /*015e*/ 	.byte	0x08
	.zero		1


	//   ....[15]....
        /*0160*/ 	.word	0x00000340
        /*0164*/ 	.word	0x000000ff
        /*0168*/ 	.word	0x00000078
        /*016c*/ 	.short	0x0100
        /*016e*/ 	.byte	0x08
	.zero		1


	//   ....[16]....
        /*0170*/ 	.word	0x000005e0
        /*0174*/ 	.word	0x000000ff
        /*0178*/ 	.word	0x00000090
        /*017c*/ 	.short	0x0100
        /*017e*/ 	.byte	0x06
	.zero		1


	//   ....[17]....
        /*0180*/ 	.word	0x00000640
        /*0184*/ 	.word	0x000000ff
        /*0188*/ 	.word	0x00000098
        /*018c*/ 	.short	0x0100
        /*018e*/ 	.byte	0x06
	.zero		1


	//   ....[18]....
        /*0190*/ 	.word	0x000013d0
        /*0194*/ 	.word	0x000000ff
        /*0198*/ 	.word	0x00000000
        /*019c*/ 	.short	0x010a
        /*019e*/ 	.byte	0x06
	.zero		1


	//   ....[19]....
        /*01a0*/ 	.word	0x00001410
        /*01a4*/ 	.word	0x000000ff
        /*01a8*/ 	.word	0x00000000
        /*01ac*/ 	.short	0x010a
        /*01ae*/ 	.byte	0x06
	.zero		1


	//   ....[20]....
        /*01b0*/ 	.word	0x00001c00
        /*01b4*/ 	.word	0x000000ff
        /*01b8*/ 	.word	0x00000000
        /*01bc*/ 	.short	0x010a
        /*01be*/ 	.byte	0x0e
	.zero		1


	//   ....[21]....
        /*01c0*/ 	.word	0x00001c40
        /*01c4*/ 	.word	0x000000ff
        /*01c8*/ 	.word	0x00000000
        /*01cc*/ 	.short	0x010a
        /*01ce*/ 	.byte	0x0e
	.zero		1


	//   ....[22]....
        /*01d0*/ 	.word	0x00002230
        /*01d4*/ 	.word	0x000000ff
        /*01d8*/ 	.word	0x00000000
        /*01dc*/ 	.short	0x0101
        /*01de*/ 	.byte	0x08
	.zero		1


	//   ....[23]....
        /*01e0*/ 	.word	0x00002660
        /*01e4*/ 	.word	0x000000ff
        /*01e8*/ 	.word	0x00000000
        /*01ec*/ 	.short	0x0101
        /*01ee*/ 	.byte	0x06
	.zero		1


	//   ....[24]....
        /*01f0*/ 	.word	0x00005fe0
        /*01f4*/ 	.word	0x00000012
        /*01f8*/ 	.word	0x00000040
        /*01fc*/ 	.short	0x010a
        /*01fe*/ 	.byte	0x3f
	.zero		1


	//   ....[25]....
        /*0200*/ 	.word	0x000063a0
        /*0204*/ 	.word	0x00000003
        /*0208*/ 	.word	0x00000098
        /*020c*/ 	.short	0x0101
        /*020e*/ 	.byte	0x3f
	.zero		1


	//   ....[26]....
        /*0210*/ 	.word	0x00006ac0
        /*0214*/ 	.word	0x00000005
        /*0218*/ 	.word	0x00000000
        /*021c*/ 	.short	0x010a
        /*021e*/ 	.byte	0x3f
	.zero		1


	//   ....[27]....
        /*0220*/ 	.word	0x00006b40
        /*0224*/ 	.word	0x00000007
        /*0228*/ 	.word	0x00000000
        /*022c*/ 	.short	0x010a
        /*022e*/ 	.byte	0x3f
	.zero		1


	//   ....[28]....
        /*0230*/ 	.word	0x00006bd0
        /*0234*/ 	.word	0x00000006
        /*0238*/ 	.word	0x00000000
        /*023c*/ 	.short	0x010a
        /*023e*/ 	.byte	0x3f
	.zero		1


	//   ....[29]....
        /*0240*/ 	.word	0x00006c60
        /*0244*/ 	.word	0x00000007
        /*0248*/ 	.word	0x00000000
        /*024c*/ 	.short	0x010a
        /*024e*/ 	.byte	0x3f
	.zero		1


	//   ....[30]....
        /*0250*/ 	.word	0x00006cf0
        /*0254*/ 	.word	0x00000006
        /*0258*/ 	.word	0x00000000
        /*025c*/ 	.short	0x010a
        /*025e*/ 	.byte	0x3f
	.zero		1


	//   ....[31]....
        /*0260*/ 	.word	0x00006d80
        /*0264*/ 	.word	0x00000007
        /*0268*/ 	.word	0x00000000
        /*026c*/ 	.short	0x010a
        /*026e*/ 	.byte	0x3f
	.zero		1


	//   ....[32]....
        /*0270*/ 	.word	0x00006e10
        /*0274*/ 	.word	0x00000006
        /*0278*/ 	.word	0x00000000
        /*027c*/ 	.short	0x010a
        /*027e*/ 	.byte	0x3f
	.zero		1


	//   ....[33]....
        /*0280*/ 	.word	0x00006ea0
        /*0284*/ 	.word	0x00000003
        /*0288*/ 	.word	0x00000000
        /*028c*/ 	.short	0x010a
        /*028e*/ 	.byte	0x3f
	.zero		1


	//   ....[34]....
        /*0290*/ 	.word	0x00006f10
        /*0294*/ 	.word	0x00000007
        /*0298*/ 	.word	0x00000000
        /*029c*/ 	.short	0x010a
        /*029e*/ 	.byte	0x3f
	.zero		1


	//   ....[35]....
        /*02a0*/ 	.word	0x00006f70
        /*02a4*/ 	.word	0x00000008
        /*02a8*/ 	.word	0x00000000
        /*02ac*/ 	.short	0x010a
        /*02ae*/ 	.byte	0x3f
	.zero		1


	//   ....[36]....
        /*02b0*/ 	.word	0x00007040
        /*02b4*/ 	.word	0x00000012
        /*02b8*/ 	.word	0x00000040
        /*02bc*/ 	.short	0x010a
        /*02be*/ 	.byte	0x3f
	.zero		1


	//   ....[37]....
        /*02c0*/ 	.word	0x00007120
        /*02c4*/ 	.word	0x00000005
        /*02c8*/ 	.word	0x00000000
        /*02cc*/ 	.short	0x010a
        /*02ce*/ 	.byte	0x3f
	.zero		1


	//   ....[38]....
        /*02d0*/ 	.word	0x00007170
        /*02d4*/ 	.word	0x00000007
        /*02d8*/ 	.word	0x00000000
        /*02dc*/ 	.short	0x010a
        /*02de*/ 	.byte	0x3f
	.zero		1


	//   ....[39]....
        /*02e0*/ 	.word	0x000071c0
        /*02e4*/ 	.word	0x00000006
        /*02e8*/ 	.word	0x00000000
        /*02ec*/ 	.short	0x010a
        /*02ee*/ 	.byte	0x3f
	.zero		1


	//   ....[40]....
        /*02f0*/ 	.word	0x00007210
        /*02f4*/ 	.word	0x00000007
        /*02f8*/ 	.word	0x00000000
        /*02fc*/ 	.short	0x010a
        /*02fe*/ 	.byte	0x3f
	.zero		1


	//   ....[41]....
        /*0300*/ 	.word	0x00007260
        /*0304*/ 	.word	0x00000006
        /*0308*/ 	.word	0x00000000
        /*030c*/ 	.short	0x010a
        /*030e*/ 	.byte	0x3f
	.zero		1


	//   ....[42]....
        /*0310*/ 	.word	0x000072b0
        /*0314*/ 	.word	0x00000007
        /*0318*/ 	.word	0x00000000
        /*031c*/ 	.short	0x010a
        /*031e*/ 	.byte	0x3f
	.zero		1


	//   ....[43]....
        /*0320*/ 	.word	0x00007300
        /*0324*/ 	.word	0x00000006
        /*0328*/ 	.word	0x00000000
        /*032c*/ 	.short	0x010a
        /*032e*/ 	.byte	0x3f
	.zero		1


	//----- nvinfo : EIATTR_NUM_MBARRIERS
	.align		4
.L_28:
        /*0330*/ 	.byte	0x03, 0x38
        /*0332*/ 	.short	0x0012


	//----- nvinfo : EIATTR_EXIT_INSTR_OFFSETS
	.align		4
        /*0334*/ 	.byte	0x04, 0x1c
        /*0336*/ 	.short	(.L_30 - .L_29)


	//   ....[0]....
.L_29:
        /*0338*/ 	.word	0x00000690


	//   ....[1]....
        /*033c*/ 	.word	0x00000f70


	//   ....[2]....
        /*0340*/ 	.word	0x00005640


	//   ....[3]....
        /*0344*/ 	.word	0x00005c80


	//   ....[4]....
        /*0348*/ 	.word	0x00006ef0


	//----- nvinfo : EIATTR_MAX_THREADS
	.align		4
.L_30:
        /*034c*/ 	.byte	0x04, 0x05
        /*034e*/ 	.short	(.L_32 - .L_31)
.L_31:
        /*0350*/ 	.word	0x00000180
        /*0354*/ 	.word	0x00000001
        /*0358*/ 	.word	0x00000001


	//----- nvinfo : EIATTR_CRS_STACK_SIZE
	.align		4
.L_32:
        /*035c*/ 	.byte	0x04, 0x1e
        /*035e*/ 	.short	(.L_34 - .L_33)
.L_33:
        /*0360*/ 	.word	0x00000000


	//----- nvinfo : EIATTR_CBANK_PARAM_SIZE
	.align		4
.L_34:
        /*0364*/ 	.byte	0x03, 0x19
        /*0366*/ 	.short	0x0470


	//----- nvinfo : EIATTR_PARAM_CBANK
	.align		4
        /*0368*/ 	.byte	0x04, 0x0a
        /*036a*/ 	.short	(.L_36 - .L_35)
	.align		4
.L_35:
        /*036c*/ 	.word	index@(.nv.constant0._ZN7cutlass13device_kernelINS_4gemm6kernel13GemmUniversalIN4cute5tupleIJiiiiEEENS1_10collective13CollectiveMmaINS1_37MainloopSm90TmaGmmaWarpSpecializedFP8ILi8ENS5_IJNS4_1CILi1EEESB_SB_EEENS1_35KernelTmaWarpSpecializedCooperativeEEENS5_IJNSA_ILi192EEENSA_ILi32EEENSA_ILi128EEEEEENS_12float_e4m3_tENS5_IJlSB_lEEESJ_SK_NS4_8TiledMMAINS4_8MMA_AtomIJNS4_4SM904GMMA30MMA_64x32x32_F32E4M3E4M3_SS_TNILNSO_7ScaleInE1ELSQ_1EEEEEENS4_6LayoutINS5_IJNSA_ILi2EEESB_SB_EEENS5_IJSB_NSA_ILi0EEESW_EEEEENS5_IJNS4_10UnderscoreESZ_SZ_EEEEENS4_13SM90_TMA_LOADENS4_14ComposedLayoutINS4_7SwizzleILi3ELi4ELi3EEENS4_18smem_ptr_flag_bitsILi8EEENST_INS5_IJNSA_ILi8EEESH_EEENS5_IJSH_SB_EEEEEEEvNS4_8identityES12_S1C_vS1D_EENS_8epilogue10collective6detail29Sm90TmaWarpSpecializedAdapterINS1G_15DefaultEpilogueISJ_SK_SK_NS1F_6thread17LinearCombinationISJ_Li1EffLNS1K_9ScaleType4KindE0ELNS_15FloatRoundStyleE2ESJ_EENS1_15EpilogueDefaultEEEEEvvEEEEvNT_6ParamsE)
        /*0370*/ 	.short	0x0210
        /*0372*/ 	.short	0x0470


	//----- nvinfo : EIATTR_SW_WAR
	.align		4
.L_36:
        /*0374*/ 	.byte	0x04, 0x36
        /*0376*/ 	.short	(.L_38 - .L_37)
.L_37:
        /*0378*/ 	.word	0x00000008
.L_38:


//--------------------- .nv.callgraph             --------------------------
	.section	.nv.callgraph,"",@"SHT_CUDA_CALLGRAPH"
	.align	4
	.sectionentsize	8
	.align		4
        /*0000*/ 	.word	0x00000000
	.align		4
        /*0004*/ 	.word	0xffffffff
	.align		4
        /*0008*/ 	.word	0x00000000
	.align		4
        /*000c*/ 	.word	0xfffffffe
	.align		4
        /*0010*/ 	.word	0x00000000
	.align		4
        /*0014*/ 	.word	0xfffffffd
	.align		4
        /*0018*/ 	.word	0x00000000
	.align		4
        /*001c*/ 	.word	0xfffffffc


//--------------------- .nv.constant4             --------------------------
	.section	.nv.constant4,"a",@progbits
	.align	8
	.align		8
.nv.constant4:
        /*0000*/ 	.dword	_ZN40_INTERNAL_c424b22e_4_k_cu_93a915d2_130384cuda3std3__45__cpo5beginE
	.align		8
        /*0008*/ 	.dword	_ZN40_INTERNAL_c424b22e_4_k_cu_93a915d2_130384cuda3std3__45__cpo3endE
	.align		8
        /*0010*/ 	.dword	_ZN40_INTERNAL_c424b22e_4_k_cu_93a915d2_130384cuda3std3__45__cpo6cbeginE
	.align		8
        /*0018*/ 	.dword	_ZN40_INTERNAL_c424b22e_4_k_cu_93a915d2_130384cuda3std3__45__cpo4cendE
	.align		8
        /*0020*/ 	.dword	_ZN40_INTERNAL_c424b22e_4_k_cu_93a915d2_130384cuda3std3__442_GLOBAL__N__c424b22e_4_k_cu_93a915d2_130386ignoreE
	.align		8
        /*0028*/ 	.dword	_ZN40_INTERNAL_c424b22e_4_k_cu_93a915d2_130384cuda3std3__419piecewise_constructE
	.align		8
        /*0030*/ 	.dword	_ZN40_INTERNAL_c424b22e_4_k_cu_93a915d2_130384cuda3std3__48in_placeE
	.align		8
        /*0038*/ 	.dword	_ZN40_INTERNAL_c424b22e_4_k_cu_93a915d2_130384cuda3std6ranges3__45__cpo4swapE
	.align		8
        /*0040*/ 	.dword	_ZN40_INTERNAL_c424b22e_4_k_cu_93a915d2_130384cuda3std6ranges3__45__cpo9iter_moveE
	.align		8
        /*0048*/ 	.dword	_ZN40_INTERNAL_c424b22e_4_k_cu_93a915d2_130384cute7productE
	.align		8
        /*0050*/ 	.dword	_ZN40_INTERNAL_c424b22e_4_k_cu_93a915d2_130384cute1_E


//--------------------- .text._ZN7cutlass13device_kernelINS_4gemm6kernel13GemmUniversalIN4cute5tupleIJiiiiEEENS1_10collective13CollectiveMmaINS1_37MainloopSm90TmaGmmaWarpSpecializedFP8ILi8ENS5_IJNS4_1CILi1EEESB_SB_EEENS1_35KernelTmaWarpSpecializedCooperativeEEENS5_IJNSA_ILi192EEENSA_ILi32EEENSA_ILi128EEEEEENS_12float_e4m3_tENS5_IJlSB_lEEESJ_SK_NS4_8TiledMMAINS4_8MMA_AtomIJNS4_4SM904GMMA30MMA_64x32x32_F32E4M3E4M3_SS_TNILNSO_7ScaleInE1ELSQ_1EEEEEENS4_6LayoutINS5_IJNSA_ILi2EEESB_SB_EEENS5_IJSB_NSA_ILi0EEESW_EEEEENS5_IJNS4_10UnderscoreESZ_SZ_EEEEENS4_13SM90_TMA_LOADENS4_14ComposedLayoutINS4_7SwizzleILi3ELi4ELi3EEENS4_18smem_ptr_flag_bitsILi8EEENST_INS5_IJNSA_ILi8EEESH_EEENS5_IJSH_SB_EEEEEEEvNS4_8identityES12_S1C_vS1D_EENS_8epilogue10collective6detail29Sm90TmaWarpSpecializedAdapterINS1G_15DefaultEpilogueISJ_SK_SK_NS1F_6thread17LinearCombinationISJ_Li1EffLNS1K_9ScaleType4KindE0ELNS_15FloatRoundStyleE2ESJ_EENS1_15EpilogueDefaultEEEEEvvEEEEvNT_6ParamsE --------------------------
	.section	.text._ZN7cutlass13device_kernelINS_4gemm6kernel13GemmUniversalIN4cute5tupleIJiiiiEEENS1_10collective13CollectiveMmaINS1_37MainloopSm90TmaGmmaWarpSpecializedFP8ILi8ENS5_IJNS4_1CILi1EEESB_SB_EEENS1_35KernelTmaWarpSpecializedCooperativeEEENS5_IJNSA_ILi192EEENSA_ILi32EEENSA_ILi128EEEEEENS_12float_e4m3_tENS5_IJlSB_lEEESJ_SK_NS4_8TiledMMAINS4_8MMA_AtomIJNS4_4SM904GMMA30MMA_64x32x32_F32E4M3E4M3_SS_TNILNSO_7ScaleInE1ELSQ_1EEEEEENS4_6LayoutINS5_IJNSA_ILi2EEESB_SB_EEENS5_IJSB_NSA_ILi0EEESW_EEEEENS5_IJNS4_10UnderscoreESZ_SZ_EEEEENS4_13SM90_TMA_LOADENS4_14ComposedLayoutINS4_7SwizzleILi3ELi4ELi3EEENS4_18smem_ptr_flag_bitsILi8EEENST_INS5_IJNSA_ILi8EEESH_EEENS5_IJSH_SB_EEEEEEEvNS4_8identityES12_S1C_vS1D_EENS_8epilogue10collective6detail29Sm90TmaWarpSpecializedAdapterINS1G_15DefaultEpilogueISJ_SK_SK_NS1F_6thread17LinearCombinationISJ_Li1EffLNS1K_9ScaleType4KindE0ELNS_15FloatRoundStyleE2ESJ_EENS1_15EpilogueDefaultEEEEEvvEEEEvNT_6ParamsE,"ax",@progbits
	.align	128
.text._ZN7cutlass13device_kernelINS_4gemm6kernel13GemmUniversalIN4cute5tupleIJiiiiEEENS1_10collective13CollectiveMmaINS1_37MainloopSm90TmaGmmaWarpSpecializedFP8ILi8ENS5_IJNS4_1CILi1EEESB_SB_EEENS1_35KernelTmaWarpSpecializedCooperativeEEENS5_IJNSA_ILi192EEENSA_ILi32EEENSA_ILi128EEEEEENS_12float_e4m3_tENS5_IJlSB_lEEESJ_SK_NS4_8TiledMMAINS4_8MMA_AtomIJNS4_4SM904GMMA30MMA_64x32x32_F32E4M3E4M3_SS_TNILNSO_7ScaleInE1ELSQ_1EEEEEENS4_6LayoutINS5_IJNSA_ILi2EEESB_SB_EEENS5_IJSB_NSA_ILi0EEESW_EEEEENS5_IJNS4_10UnderscoreESZ_SZ_EEEEENS4_13SM90_TMA_LOADENS4_14ComposedLayoutINS4_7SwizzleILi3ELi4ELi3EEENS4_18smem_ptr_flag_bitsILi8EEENST_INS5_IJNSA_ILi8EEESH_EEENS5_IJSH_SB_EEEEEEEvNS4_8identityES12_S1C_vS1D_EENS_8epilogue10collective6detail29Sm90TmaWarpSpecializedAdapterINS1G_15DefaultEpilogueISJ_SK_SK_NS1F_6thread17LinearCombinationISJ_Li1EffLNS1K_9ScaleType4KindE0ELNS_15FloatRoundStyleE2ESJ_EENS1_15EpilogueDefaultEEEEEvvEEEEvNT_6ParamsE:
        .type           _ZN7cutlass13device_kernelINS_4gemm6kernel13GemmUniversalIN4cute5tupleIJiiiiEEENS1_10collective13CollectiveMmaINS1_37MainloopSm90TmaGmmaWarpSpecializedFP8ILi8ENS5_IJNS4_1CILi1EEESB_SB_EEENS1_35KernelTmaWarpSpecializedCooperativeEEENS5_IJNSA_ILi192EEENSA_ILi32EEENSA_ILi128EEEEEENS_12float_e4m3_tENS5_IJlSB_lEEESJ_SK_NS4_8TiledMMAINS4_8MMA_AtomIJNS4_4SM904GMMA30MMA_64x32x32_F32E4M3E4M3_SS_TNILNSO_7ScaleInE1ELSQ_1EEEEEENS4_6LayoutINS5_IJNSA_ILi2EEESB_SB_EEENS5_IJSB_NSA_ILi0EEESW_EEEEENS5_IJNS4_10UnderscoreESZ_SZ_EEEEENS4_13SM90_TMA_LOADENS4_14ComposedLayoutINS4_7SwizzleILi3ELi4ELi3EEENS4_18smem_ptr_flag_bitsILi8EEENST_INS5_IJNSA_ILi8EEESH_EEENS5_IJSH_SB_EEEEEEEvNS4_8identityES12_S1C_vS1D_EENS_8epilogue10collective6detail29Sm90TmaWarpSpecializedAdapterINS1G_15DefaultEpilogueISJ_SK_SK_NS1F_6thread17LinearCombinationISJ_Li1EffLNS1K_9ScaleType4KindE0ELNS_15FloatRoundStyleE2ESJ_EENS1_15EpilogueDefaultEEEEEvvEEEEvNT_6ParamsE,@function
        .size           _ZN7cutlass13device_kernelINS_4gemm6kernel13GemmUniversalIN4cute5tupleIJiiiiEEENS1_10collective13CollectiveMmaINS1_37MainloopSm90TmaGmmaWarpSpecializedFP8ILi8ENS5_IJNS4_1CILi1EEESB_SB_EEENS1_35KernelTmaWarpSpecializedCooperativeEEENS5_IJNSA_ILi192EEENSA_ILi32EEENSA_ILi128EEEEEENS_12float_e4m3_tENS5_IJlSB_lEEESJ_SK_NS4_8TiledMMAINS4_8MMA_AtomIJNS4_4SM904GMMA30MMA_64x32x32_F32E4M3E4M3_SS_TNILNSO_7ScaleInE1ELSQ_1EEEEEENS4_6LayoutINS5_IJNSA_ILi2EEESB_SB_EEENS5_IJSB_NSA_ILi0EEESW_EEEEENS5_IJNS4_10UnderscoreESZ_SZ_EEEEENS4_13SM90_TMA_LOADENS4_14ComposedLayoutINS4_7SwizzleILi3ELi4ELi3EEENS4_18smem_ptr_flag_bitsILi8EEENST_INS5_IJNSA_ILi8EEESH_EEENS5_IJSH_SB_EEEEEEEvNS4_8identityES12_S1C_vS1D_EENS_8epilogue10collective6detail29Sm90TmaWarpSpecializedAdapterINS1G_15DefaultEpilogueISJ_SK_SK_NS1F_6thread17LinearCombinationISJ_Li1EffLNS1K_9ScaleType4KindE0ELNS_15FloatRoundStyleE2ESJ_EENS1_15EpilogueDefaultEEEEEvvEEEEvNT_6ParamsE,(.L_x_146 - _ZN7cutlass13device_kernelINS_4gemm6kernel13GemmUniversalIN4cute5tupleIJiiiiEEENS1_10collective13CollectiveMmaINS1_37MainloopSm90TmaGmmaWarpSpecializedFP8ILi8ENS5_IJNS4_1CILi1EEESB_SB_EEENS1_35KernelTmaWarpSpecializedCooperativeEEENS5_IJNSA_ILi192EEENSA_ILi32EEENSA_ILi128EEEEEENS_12float_e4m3_tENS5_IJlSB_lEEESJ_SK_NS4_8TiledMMAINS4_8MMA_AtomIJNS4_4SM904GMMA30MMA_64x32x32_F32E4M3E4M3_SS_TNILNSO_7ScaleInE1ELSQ_1EEEEEENS4_6LayoutINS5_IJNSA_ILi2EEESB_SB_EEENS5_IJSB_NSA_ILi0EEESW_EEEEENS5_IJNS4_10UnderscoreESZ_SZ_EEEEENS4_13SM90_TMA_LOADENS4_14ComposedLayoutINS4_7SwizzleILi3ELi4ELi3EEENS4_18smem_ptr_flag_bitsILi8EEENST_INS5_IJNSA_ILi8EEESH_EEENS5_IJSH_SB_EEEEEEEvNS4_8identityES12_S1C_vS1D_EENS_8epilogue10collective6detail29Sm90TmaWarpSpecializedAdapterINS1G_15DefaultEpilogueISJ_SK_SK_NS1F_6thread17LinearCombinationISJ_Li1EffLNS1K_9ScaleType4KindE0ELNS_15FloatRoundStyleE2ESJ_EENS1_15EpilogueDefaultEEEEEvvEEEEvNT_6ParamsE)
        .other          _ZN7cutlass13device_kernelINS_4gemm6kernel13GemmUniversalIN4cute5tupleIJiiiiEEENS1_10collective13CollectiveMmaINS1_37MainloopSm90TmaGmmaWarpSpecializedFP8ILi8ENS5_IJNS4_1CILi1EEESB_SB_EEENS1_35KernelTmaWarpSpecializedCooperativeEEENS5_IJNSA_ILi192EEENSA_ILi32EEENSA_ILi128EEEEEENS_12float_e4m3_tENS5_IJlSB_lEEESJ_SK_NS4_8TiledMMAINS4_8MMA_AtomIJNS4_4SM904GMMA30MMA_64x32x32_F32E4M3E4M3_SS_TNILNSO_7ScaleInE1ELSQ_1EEEEEENS4_6LayoutINS5_IJNSA_ILi2EEESB_SB_EEENS5_IJSB_NSA_ILi0EEESW_EEEEENS5_IJNS4_10UnderscoreESZ_SZ_EEEEENS4_13SM90_TMA_LOADENS4_14ComposedLayoutINS4_7SwizzleILi3ELi4ELi3EEENS4_18smem_ptr_flag_bitsILi8EEENST_INS5_IJNSA_ILi8EEESH_EEENS5_IJSH_SB_EEEEEEEvNS4_8identityES12_S1C_vS1D_EENS_8epilogue10collective6detail29Sm90TmaWarpSpecializedAdapterINS1G_15DefaultEpilogueISJ_SK_SK_NS1F_6thread17LinearCombinationISJ_Li1EffLNS1K_9ScaleType4KindE0ELNS_15FloatRoundStyleE2ESJ_EENS1_15EpilogueDefaultEEEEEvvEEEEvNT_6ParamsE,@"STO_CUDA_ENTRY STV_DEFAULT"
_ZN7cutlass13device_kernelINS_4gemm6kernel13GemmUniversalIN4cute5tupleIJiiiiEEENS1_10collective13CollectiveMmaINS1_37MainloopSm90TmaGmmaWarpSpecializedFP8ILi8ENS5_IJNS4_1CILi1EEESB_SB_EEENS1_35KernelTmaWarpSpecializedCooperativeEEENS5_IJNSA_ILi192EEENSA_ILi32EEENSA_ILi128EEEEEENS_12float_e4m3_tENS5_IJlSB_lEEESJ_SK_NS4_8TiledMMAINS4_8MMA_AtomIJNS4_4SM904GMMA30MMA_64x32x32_F32E4M3E4M3_SS_TNILNSO_7ScaleInE1ELSQ_1EEEEEENS4_6LayoutINS5_IJNSA_ILi2EEESB_SB_EEENS5_IJSB_NSA_ILi0EEESW_EEEEENS5_IJNS4_10UnderscoreESZ_SZ_EEEEENS4_13SM90_TMA_LOADENS4_14ComposedLayoutINS4_7SwizzleILi3ELi4ELi3EEENS4_18smem_ptr_flag_bitsILi8EEENST_INS5_IJNSA_ILi8EEESH_EEENS5_IJSH_SB_EEEEEEEvNS4_8identityES12_S1C_vS1D_EENS_8epilogue10collective6detail29Sm90TmaWarpSpecializedAdapterINS1G_15DefaultEpilogueISJ_SK_SK_NS1F_6thread17LinearCombinationISJ_Li1EffLNS1K_9ScaleType4KindE0ELNS_15FloatRoundStyleE2ESJ_EENS1_15EpilogueDefaultEEEEEvvEEEEvNT_6ParamsE:
[----:B------:R-:W-:Y:S01]  /*0000*/  LDC R1, c[0x0][0x28] ;  /* 0x00000a00ff017b82 */ /* 0x000fe20000000800 */
[----:B------:R-:W0:Y:S01]  /*0010*/  S2R R2, SR_TID.X ;  /* 0x0000000000027919 */ /* 0x000e220000002100 */
[----:B------:R-:W-:Y:S01]  /*0020*/  ELECT P0, URZ, PT ;  /* 0x00000000003f782f */ /* 0x000fe20003800000 */
[----:B------:R-:W-:Y:S01]  /*0030*/  BSSY B0, `(.L_x_0) ;  /* 0x000000f000007945 */ /* 0x000fe20003800000 */
[--C-:B0-----:R-:W-:Y:S02]  /*0040*/  SHF.R.U32.HI R0, RZ, 0x5, R2.reuse ;  /* 0x00000005ff007819 */ /* 0x101fe40000011602 */
[----:B------:R-:W-:-:S03]  /*0050*/  SHF.R.U32.HI R4, RZ, 0x7, R2 ;  /* 0x00000007ff047819 */ /* 0x000fc60000011602 */
[----:B------:R-:W0:Y:S04]  /*0060*/  SHFL.IDX PT, R3, R0, RZ, 0x1f ;  /* 0x00001fff00037589 */ /* 0x000e2800000e0000 */
[----:B------:R1:W2:Y:S01]  /*0070*/  SHFL.IDX PT, R7, R4, RZ, 0x1f ;  /* 0x00001fff04077589 */ /* 0x0002a200000e0000 */
[----:B0-----:R-:W-:-:S13]  /*0080*/  ISETP.NE.OR P0, PT, R3, RZ, !P0 ;  /* 0x000000ff0300720c */ /* 0x001fda0004705670 */
[----:B-12---:R-:W-:Y:S05]  /*0090*/  @P0 BRA `(.L_x_1) ;  /* 0x0000000000200947 */ /* 0x006fea0003800000 */
[----:B------:R-:W-:Y:S02]  /*00a0*/  ULDC.64 UR4, c[0x0][0x198] ;  /* 0x0000660000047ab9 */ /* 0x000fe40000000a00 */
[----:B------:R-:W-:Y:S02]  /*00b0*/  UIADD3 UR6, UP0, UR4, 0xf0, URZ ;  /* 0x000000f004067890 */ /* 0x000fe4000ff1e03f */
[----:B------:R-:W-:Y:S02]  /*00c0*/  UIADD3 UR4, UP1, UR4, 0x1f0, URZ ;  /* 0x000001f004047890 */ /* 0x000fe4000ff3e03f */
[----:B------:R-:W-:Y:S02]  /*00d0*/  UIADD3.X UR7, URZ, UR5, URZ, UP0, !UPT ;  /* 0x000000053f077290 */ /* 0x000fe400087fe43f */
[----:B------:R-:W-:-:S07]  /*00e0*/  UIADD3.X UR5, URZ, UR5, URZ, UP1, !UPT ;  /* 0x000000053f057290 */ /* 0x000fce0008ffe43f */
[----:B------:R0:W-:Y:S02]  /*00f0*/  UTMACCTL.PF [UR6] ;  /* 0x00000000060079b9 */ /* 0x0001e40008040000 */
[----:B------:R0:W-:Y:S02]  /*0100*/  UTMACCTL.PF [UR4] ;  /* 0x00000000040079b9 */ /* 0x0001e40008040000 */
[----:B0-----:R-:W-:Y:S01]  /*0110*/  NOP ;  /* 0x0000000000007918 */ /* 0x001fe20000000000 */
.L_x_1:
[----:B------:R-:W-:Y:S05]  /*0120*/  BSYNC B0 ;  /* 0x0000000000007941 */ /* 0x000fea0003800000 */
.L_x_0:
[----:B------:R-:W0:Y:S02]  /*0130*/  SHFL.IDX PT, R4, R0, RZ, 0x1f ;  /* 0x00001fff00047589 */ /* 0x000e2400000e0000 */
[----:B0-----:R-:W-:-:S13]  /*0140*/  ISETP.NE.AND P0, PT, R4, RZ, PT ;  /* 0x000000ff0400720c */ /* 0x001fda0003f05270 */
[----:B------:R-:W-:Y:S05]  /*0150*/  @P0 BRA `(.L_x_2) ;  /* 0x0000000000840947 */ /* 0x000fea0003800000 */
[----:B------:R-:W-:Y:S01]  /*0160*/  ELECT P0, URZ, PT ;  /* 0x00000000003f782f */ /* 0x000fe20003800000 */
[----:B------:R-:W-:-:S12]  /*0170*/  BSSY B0, `(.L_x_2) ;  /* 0x000001f000007945 */ /* 0x000fd80003800000 */
[----:B------:R-:W-:Y:S05]  /*0180*/  @!P0 BRA `(.L_x_3) ;  /* 0x0000000000748947 */ /* 0x000fea0003800000 */
[----:B------:R-:W0:Y:S01]  /*0190*/  S2UR UR8, SR_CgaCtaId ;  /* 0x00000000000879c3 */ /* 0x000e220000008800 */
[----:B------:R-:W-:Y:S01]  /*01a0*/  UMOV UR4, 0x400 ;  /* 0x0000040000047882 */ /* 0x000fe20000000000 */
[----:B------:R-:W-:Y:S01]  /*01b0*/  UMOV UR5, 0x1 ;  /* 0x0000000100057882 */ /* 0x000fe20000000000 */
[----:B------:R-:W-:Y:S02]  /*01c0*/  UMOV UR6, 0x100 ;  /* 0x0000010000067882 */ /* 0x000fe40000000000 */
[----:B------:R-:W-:-:S04]  /*01d0*/  UIADD3 UR6, -UR6, 0x100000, URZ ;  /* 0x0010000006067890 */ /* 0x000fc8000fffe13f */
[----:B------:R-:W-:Y:S02]  /*01e0*/  USHF.L.U32 UR7, UR6, 0xb, URZ ;  /* 0x0000000b06077899 */ /* 0x000fe4000800063f */
[----:B------:R-:W-:Y:S02]  /*01f0*/  USHF.L.U32 UR6, UR6, 0x1, URZ ;  /* 0x0000000106067899 */ /* 0x000fe4000800063f */
[----:B0-----:R-:W-:Y:S02]  /*0200*/  ULEA UR8, UR8, UR4, 0x18 ;  /* 0x0000000408087291 */ /* 0x001fe4000f8ec03f */
[----:B------:R-:W-:-:S04]  /*0210*/  UIADD3 UR4, -UR5, 0x100000, URZ ;  /* 0x0010000005047890 */ /* 0x000fc8000fffe13f */
[----:B------:R-:W-:Y:S02]  /*0220*/  USHF.L.U32 UR5, UR4, 0xb, URZ ;  /* 0x0000000b04057899 */ /* 0x000fe4000800063f */
[----:B------:R-:W-:Y:S01]  /*0230*/  USHF.L.U32 UR4, UR4, 0x1, URZ ;  /* 0x0000000104047899 */ /* 0x000fe2000800063f */
[----:B------:R-:W0:Y:S11]  /*0240*/  FENCE.VIEW.ASYNC.S ;  /* 0x00000000000073c6 */ /* 0x000e360000000000 */
[----:B0-----:R0:W1:Y:S01]  /*0250*/  SYNCS.EXCH.64 URZ, [UR8], UR4 ;  /* 0x00000004083f75b2 */ /* 0x0010620008000100 */
[----:B------:R0:W2:Y:S01]  /*0260*/  SYNCS.EXCH.64 URZ, [UR8+0x40], UR6 ;  /* 0x00004006083f75b2 */ /* 0x0000a20008000100 */
[----:B------:R0:W3:Y:S01]  /*0270*/  SYNCS.EXCH.64 URZ, [UR8+0x8], UR4 ;  /* 0x00000804083f75b2 */ /* 0x0000e20008000100 */
[----:B------:R0:W4:Y:S01]  /*0280*/  SYNCS.EXCH.64 URZ, [UR8+0x48], UR6 ;  /* 0x00004806083f75b2 */ /* 0x0001220008000100 */
[----:B------:R0:W0:Y:S01]  /*0290*/  SYNCS.EXCH.64 URZ, [UR8+0x10], UR4 ;  /* 0x00001004083f75b2 */ /* 0x0000220008000100 */
        /* <DEDUP_REMOVED lines=11> */
[----:B------:R-:W-:Y:S01]  /*0350*/  NOP ;  /* 0x0000000000007918 */ /* 0x000fe20000000000 */
.L_x_3:
[----:B0-----:R-:W-:Y:S05]  /*0360*/  BSYNC B0 ;  /* 0x0000000000007941 */ /* 0x001fea0003800000 */
.L_x_2:
[----:B------:R-:W0:Y:S01]  /*0370*/  SHFL.IDX PT, R0, R0, RZ, 0x1f ;  /* 0x00001fff00007589 */ /* 0x000e2200000e0000 */
[----:B------:R-:W5:Y:S01]  /*0380*/  LDC R4, c[0x0][0x65c] ;  /* 0x00019700ff047b82 */ /* 0x000f620000000800 */
[----:B------:R-:W-:Y:S02]  /*0390*/  ELECT P0, URZ, PT ;  /* 0x00000000003f782f */ /* 0x000fe40003800000 */
[----:B------:R-:W-:Y:S01]  /*03a0*/  ISETP.NE.AND P2, PT, R7, RZ, PT ;  /* 0x000000ff0700720c */ /* 0x000fe20003f45270 */
[----:B------:R-:W1:Y:S01]  /*03b0*/  S2R R8, SR_CTAID.Y ;  /* 0x0000000000087919 */ /* 0x000e620000002600 */
[----:B------:R-:W-:Y:S01]  /*03c0*/  UMOV UR4, 0x20 ;  /* 0x0000002000047882 */ /* 0x000fe20000000000 */
[----:B------:R-:W-:Y:S01]  /*03d0*/  NOP ;  /* 0x0000000000007918 */ /* 0x000fe20000000000 */
[----:B------:R-:W-:Y:S01]  /*03e0*/  NOP ;  /* 0x0000000000007918 */ /* 0x000fe20000000000 */
[----:B------:R-:W2:Y:S01]  /*03f0*/  S2R R6, SR_CTAID.X ;  /* 0x0000000000067919 */ /* 0x000ea20000002500 */
[----:B0-----:R-:W-:-:S02]  /*0400*/  ISETP.NE.OR P0, PT, R0, RZ, !P0 ;  /* 0x000000ff0000720c */ /* 0x001fc40004705670 */
[----:B-----5:R-:W-:Y:S02]  /*0410*/  ISETP.NE.AND P4, PT, R4, 0x1, PT ;  /* 0x000000010400780c */ /* 0x020fe40003f85270 */
[----:B------:R-:W-:-:S04]  /*0420*/  SHF.R.S32.HI R4, RZ, 0x1f, R3 ;  /* 0x0000001fff047819 */ /* 0x000fc80000011403 */
[----:B------:R-:W-:-:S04]  /*0430*/  LEA.HI R4, R4, R3, RZ, 0x2 ;  /* 0x0000000304047211 */ /* 0x000fc800078f10ff */
[----:B------:R-:W-:Y:S01]  /*0440*/  LOP3.LUT R4, R4, 0xfffffffc, RZ, 0xc0, !PT ;  /* 0xfffffffc04047812 */ /* 0x000fe200078ec0ff */
[----:B------:R-:W-:Y:S01]  /*0450*/  VOTEU.ALL UP0, P0 ;  /* 0x00000000003f7886 */ /* 0x000fe20000000000 */
[----:B------:R-:W-:Y:S01]  /*0460*/  VOTEU.ALL UP1, P0 ;  /* 0x00000000003f7886 */ /* 0x000fe20000020000 */
[----:B------:R-:W2:Y:S01]  /*0470*/  @P4 LDC R9, c[0x0][0x10] ;  /* 0x00000400ff094b82 */ /* 0x000ea20000000800 */
[----:B------:R-:W-:Y:S02]  /*0480*/  @P4 IMAD.MOV.U32 R5, RZ, RZ, RZ ;  /* 0x000000ffff054224 */ /* 0x000fe400078e00ff */
[----:B------:R-:W-:Y:S01]  /*0490*/  IMAD.IADD R3, R3, 0x1, -R4 ;  /* 0x0000000103037824 */ /* 0x000fe200078e0a04 */
[----:B------:R-:W-:Y:S01]  /*04a0*/  @!UP0 UMOV UR6, 0x400 ;  /* 0x0000040000068882 */ /* 0x000fe20000000000 */
[----:B------:R-:W-:-:S04]  /*04b0*/  @!UP0 UIADD3 UR4, -UR4, 0x100000, URZ ;  /* 0x0010000004048890 */ /* 0x000fc8000fffe13f */
[----:B------:R-:W-:Y:S02]  /*04c0*/  @!UP0 USHF.L.U32 UR5, UR4, 0xb, URZ ;  /* 0x0000000b04058899 */ /* 0x000fe4000800063f */
[----:B------:R-:W-:Y:S01]  /*04d0*/  @!UP0 USHF.L.U32 UR4, UR4, 0x1, URZ ;  /* 0x0000000104048899 */ /* 0x000fe2000800063f */
[----:B-1----:R-:W-:Y:S01]  /*04e0*/  @P4 IMAD.MOV.U32 R4, RZ, RZ, R8 ;  /* 0x000000ffff044224 */ /* 0x002fe200078e0008 */
[----:B------:R-:W0:Y:S01]  /*04f0*/  @!UP0 S2UR UR7, SR_CgaCtaId ;  /* 0x00000000000789c3 */ /* 0x000e220000008800 */
[----:B------:R-:W-:-:S07]  /*0500*/  @P4 IMAD.MOV.U32 R13, RZ, RZ, RZ ;  /* 0x000000ffff0d4224 */ /* 0x000fce00078e00ff */
[----:B------:R-:W1:Y:S01]  /*0510*/  @!P4 LDC R11, c[0x0][0xc] ;  /* 0x00000300ff0bcb82 */ /* 0x000e620000000800 */
[----:B--2---:R-:W-:-:S04]  /*0520*/  @P4 IMAD.WIDE.U32 R4, R6, R9, R4 ;  /* 0x0000000906044225 */ /* 0x004fc800078e0004 */
[----:B------:R-:W-:Y:S02]  /*0530*/  VIADD R9, R7, 0xffffffff ;  /* 0xffffffff07097836 */ /* 0x000fe40000000000 */
[----:B------:R-:W-:Y:S01]  /*0540*/  @P4 IMAD.MOV.U32 R0, RZ, RZ, R4 ;  /* 0x000000ffff004224 */ /* 0x000fe200078e0004 */
[----:B0-----:R-:W-:Y:S02]  /*0550*/  @!UP0 ULEA UR6, UR7, UR6, 0x18 ;  /* 0x0000000607068291 */ /* 0x001fe4000f8ec03f */
[----:B------:R-:W-:Y:S01]  /*0560*/  ISETP.GE.U32.AND P1, PT, R9, 0x2, PT ;  /* 0x000000020900780c */ /* 0x000fe20003f26070 */
[----:B------:R-:W-:Y:S01]  /*0570*/  VOTEU.ALL UP0, P0 ;  /* 0x00000000003f7886 */ /* 0x000fe20000000000 */
[----:B------:R-:W-:Y:S01]  /*0580*/  ISETP.NE.AND P0, PT, R3, 0x3, PT ;  /* 0x000000030300780c */ /* 0x000fe20003f05270 */
[----:B------:R-:W-:-:S03]  /*0590*/  @P4 IMAD.IADD R5, R5, 0x1, R13 ;  /* 0x0000000105054824 */ /* 0x000fc600078e020d */
[----:B------:R-:W-:-:S04]  /*05a0*/  ISETP.EQ.OR P0, PT, R3, RZ, !P0 ;  /* 0x000000ff0300720c */ /* 0x000fc80004702670 */
[----:B------:R-:W-:Y:S01]  /*05b0*/  ISETP.EQ.AND P0, PT, R7, RZ, P0 ;  /* 0x000000ff0700720c */ /* 0x000fe20000702270 */
[----:B------:R-:W-:Y:S01]  /*05c0*/  IMAD.MOV.U32 R7, RZ, RZ, RZ ;  /* 0x000000ffff077224 */ /* 0x000fe200078e00ff */
[----:B------:R-:W0:Y:S02]  /*05d0*/  FENCE.VIEW.ASYNC.S ;  /* 0x00000000000073c6 */ /* 0x000e240000000000 */
[----:B0-----:R0:W3:Y:S01]  /*05e0*/  @!UP0 SYNCS.EXCH.64 URZ, [UR6+0x90], UR4 ;  /* 0x00009004063f85b2 */ /* 0x0010e20008000100 */
[----:B------:R-:W-:Y:S01]  /*05f0*/  SEL R4, RZ, 0x1, !P0 ;  /* 0x00000001ff047807 */ /* 0x000fe20004000000 */
[----:B-1----:R-:W-:-:S03]  /*0600*/  @!P4 IMAD.WIDE.U32 R10, R11, R8, R6 ;  /* 0x000000080b0ac225 */ /* 0x002fc600078e0006 */
[----:B------:R-:W-:Y:S01]  /*0610*/  SEL R4, R4, 0x2, P1 ;  /* 0x0000000204047807 */ /* 0x000fe20000800000 */
[----:B------:R-:W-:Y:S02]  /*0620*/  @!P4 IMAD.MOV.U32 R0, RZ, RZ, R10 ;  /* 0x000000ffff00c224 */ /* 0x000fe400078e000a */
[----:B------:R-:W-:Y:S01]  /*0630*/  @!P4 IMAD.MOV.U32 R5, RZ, RZ, R11 ;  /* 0x000000ffff05c224 */ /* 0x000fe200078e000b */
[----:B------:R0:W3:Y:S01]  /*0640*/  @!UP1 SYNCS.EXCH.64 URZ, [UR6+0x98], UR4 ;  /* 0x00009804063f95b2 */ /* 0x0000e20008000100 */
[----:B------:R-:W-:Y:S01]  /*0650*/  NOP ;  /* 0x0000000000007918 */ /* 0x000fe20000000000 */
[----:B---34-:R-:W-:Y:S06]  /*0660*/  BAR.SYNC.DEFER_BLOCKING 0x0 ;  /* 0x0000000000007b1d */ /* 0x018fec0000010000 */
[----:B------:R-:W-:Y:S05]  /*0670*/  @!P2 BRA `(.L_x_4) ;  /* 0x0000004c00f4a947 */ /* 0x000fea0003800000 */
[----:B------:R-:W-:-:S13]  /*0680*/  ISETP.GT.U32.AND P0, PT, R9, 0x1, PT ;  /* 0x000000010900780c */ /* 0x000fda0003f04070 */
[----:B0-----:R-:W-:Y:S05]  /*0690*/  @P0 EXIT ;  /* 0x000000000000094d */ /* 0x001fea0003800000 */
[----:B------:R-:W-:Y:S01]  /*06a0*/  ULDC.64 UR4, c[0x0][0x650] ;  /* 0x0001940000047ab9 */ /* 0x000fe20000000a00 */
[----:B------:R-:W-:Y:S01]  /*06b0*/  PRMT R9, RZ, 0x7610, R9 ;  /* 0x00007610ff097816 */ /* 0x000fe20000000009 */
[----:B------:R-:W-:Y:S01]  /*06c0*/  IMAD.MOV.U32 R13, RZ, RZ, -0x1 ;  /* 0xffffffffff0d7424 */ /* 0x000fe200078e00ff */
[----:B------:R-:W-:Y:S01]  /*06d0*/  ISETP.GE.U32.AND P0, PT, R0, UR4, PT ;  /* 0x0000000400007c0c */ /* 0x000fe2000bf06070 */
[----:B------:R-:W-:Y:S02]  /*06e0*/  IMAD.MOV.U32 R12, RZ, RZ, -0x1 ;  /* 0xffffffffff0c7424 */ /* 0x000fe400078e00ff */
[----:B------:R-:W-:Y:S01]  /*06f0*/  IMAD.MOV.U32 R21, RZ, RZ, -0x1 ;  /* 0xffffffffff157424 */ /* 0x000fe200078e00ff */
[----:B------:R-:W-:-:S13]  /*0700*/  ISETP.GE.U32.AND.EX P0, PT, R5, UR5, PT, P0 ;  /* 0x0000000505007c0c */ /* 0x000fda000bf06100 */
[----:B------:R-:W-:Y:S05]  /*0710*/  @P0 BRA `(.L_x_5) ;  /* 0x0000000400640947 */ /* 0x000fea0003800000 */
[----:B------:R-:W0:Y:S01]  /*0720*/  LDC.64 R16, c[0x0][0x628] ;  /* 0x00018a00ff107b82 */ /* 0x000e220000000a00 */
[----:B------:R-:W-:Y:S02]  /*0730*/  IMAD.MOV.U32 R10, RZ, RZ, R0 ;  /* 0x000000ffff0a7224 */ /* 0x000fe400078e0000 */
[----:B------:R-:W-:-:S05]  /*0740*/  IMAD.MOV.U32 R11, RZ, RZ, R5 ;  /* 0x000000ffff0b7224 */ /* 0x000fca00078e0005 */
[----:B------:R-:W1:Y:S08]  /*0750*/  LDC R18, c[0x0][0x630] ;  /* 0x00018c00ff127b82 */ /* 0x000e700000000800 */
[----:B------:R-:W2:Y:S01]  /*0760*/  LDC.64 R20, c[0x0][0x620] ;  /* 0x00018800ff147b82 */ /* 0x000ea20000000a00 */
[----:B0-----:R-:W-:-:S04]  /*0770*/  ISETP.NE.U32.AND P0, PT, R16, RZ, PT ;  /* 0x000000ff1000720c */ /* 0x001fc80003f05070 */
[----:B------:R-:W-:-:S13]  /*0780*/  ISETP.NE.AND.EX P0, PT, R17, RZ, PT, P0 ;  /* 0x000000ff1100720c */ /* 0x000fda0003f05300 */
[----:B-12---:R-:W-:Y:S05]  /*0790*/  @!P0 BRA `(.L_x_6) ;  /* 0x0000000000288947 */ /* 0x006fea0003800000 */
[----:B------:R-:W0:Y:S02]  /*07a0*/  LDC R3, c[0x0][0x634] ;  /* 0x00018d00ff037b82 */ /* 0x000e240000000800 */
[----:B0-----:R-:W-:-:S05]  /*07b0*/  IADD3 R3, P0, R0, R3, RZ ;  /* 0x0000000300037210 */ /* 0x001fca0007f1e0ff */
[----:B------:R-:W-:-:S04]  /*07c0*/  IMAD.X R9, RZ, RZ, R5, P0 ;  /* 0x000000ffff097224 */ /* 0x000fc800000e0605 */
[----:B------:R-:W-:-:S04]  /*07d0*/  IMAD.WIDE.U32 R10, R9, R16, RZ ;  /* 0x00000010090a7225 */ /* 0x000fc800078e00ff */
[----:B------:R-:W-:-:S04]  /*07e0*/  IMAD.WIDE.U32 R12, P0, R3, R17, R10 ;  /* 0x00000011030c7225 */ /* 0x000fc8000780000a */
[----:B------:R-:W-:-:S04]  /*07f0*/  IMAD.WIDE.U32 R10, R3, R16, RZ ;  /* 0x00000010030a7225 */ /* 0x000fc800078e00ff */
[----:B------:R-:W-:Y:S01]  /*0800*/  IMAD.X R15, RZ, RZ, RZ, P0 ;  /* 0x000000ffff0f7224 */ /* 0x000fe200000e06ff */
[----:B------:R-:W-:Y:S01]  /*0810*/  IADD3 RZ, P0, R11, R12, RZ ;  /* 0x0000000c0bff7210 */ /* 0x000fe20007f1e0ff */
[----:B------:R-:W-:-:S04]  /*0820*/  IMAD.MOV.U32 R14, RZ, RZ, R13 ;  /* 0x000000ffff0e7224 */ /* 0x000fc800078e000d */
[----:B------:R-:W-:-:S08]  /*0830*/  IMAD.WIDE.U32.X R10, R9, R17, R14, P0 ;  /* 0x00000011090a7225 */ /* 0x000fd000000e040e */
.L_x_6:
[-CC-:B------:R-:W-:Y:S01]  /*0840*/  SHF.R.U64 R26, R10, R18.reuse, R11.reuse ;  /* 0x000000120a1a7219 */ /* 0x180fe2000000120b */
[----:B------:R-:W0:Y:S01]  /*0850*/  LDC.64 R22, c[0x0][0x640] ;  /* 0x00019000ff167b82 */ /* 0x000e220000000a00 */
[----:B------:R-:W-:Y:S01]  /*0860*/  SHF.R.U32.HI R7, RZ, R18, R11 ;  /* 0x00000012ff077219 */ /* 0x000fe2000001160b */
[----:B------:R-:W-:Y:S01]  /*0870*/  ULDC UR4, c[0x0][0x150] ;  /* 0x0000540000047ab9 */ /* 0x000fe20000000800 */
[----:B------:R-:W-:Y:S01]  /*0880*/  IADD3 R9, P0, RZ, -R26, RZ ;  /* 0x8000001aff097210 */ /* 0x000fe20007f1e0ff */
[----:B------:R-:W-:Y:S01]  /*0890*/  IMAD.MOV.U32 R10, RZ, RZ, R0 ;  /* 0x000000ffff0a7224 */ /* 0x000fe200078e0000 */
[----:B------:R-:W-:Y:S01]  /*08a0*/  I2FP.F32.U32 R3, R6 ;  /* 0x0000000600037245 */ /* 0x000fe20000201000 */
[----:B------:R-:W-:Y:S02]  /*08b0*/  IMAD.MOV.U32 R11, RZ, RZ, R5 ;  /* 0x000000ffff0b7224 */ /* 0x000fe400078e0005 */
[----:B------:R-:W1:Y:S01]  /*08c0*/  LDC R14, c[0x0][0x618] ;  /* 0x00018600ff0e7b82 */ /* 0x000e620000000800 */
[----:B------:R-:W-:-:S02]  /*08d0*/  IMAD.X R13, RZ, RZ, ~R7, P0 ;  /* 0x000000ffff0d7224 */ /* 0x000fc400000e0e07 */
[----:B------:R-:W-:Y:S01]  /*08e0*/  FMUL R3, R3, UR4 ;  /* 0x0000000403037c20 */ /* 0x000fe20008400000 */
[----:B------:R-:W-:Y:S01]  /*08f0*/  IMAD.WIDE.U32 R10, R9, R20, R10 ;  /* 0x00000014090a7225 */ /* 0x000fe200078e000a */
[----:B------:R-:W-:-:S03]  /*0900*/  ULDC UR4, c[0x0][0x154] ;  /* 0x0000550000047ab9 */ /* 0x000fc60000000800 */
[----:B------:R-:W-:Y:S01]  /*0910*/  IMAD R12, R13, R20, RZ ;  /* 0x000000140d0c7224 */ /* 0x000fe200078e02ff */
[----:B------:R-:W2:Y:S01]  /*0920*/  LDC R7, c[0x0][0x144] ;  /* 0x00005100ff077b82 */ /* 0x000ea20000000800 */
[----:B------:R-:W3:Y:S01]  /*0930*/  F2I.U32.TRUNC.NTZ R3, R3 ;  /* 0x0000000300037305 */ /* 0x000ee2000020f000 */
[----:B------:R-:W-:Y:S02]  /*0940*/  IMAD.MOV.U32 R13, RZ, RZ, -0x1 ;  /* 0xffffffffff0d7424 */ /* 0x000fe400078e00ff */
[----:B------:R-:W-:-:S04]  /*0950*/  IMAD R9, R9, R21, R12 ;  /* 0x0000001509097224 */ /* 0x000fc800078e020c */
[----:B------:R-:W4:Y:S01]  /*0960*/  LDC R18, c[0x0][0x608] ;  /* 0x00018200ff127b82 */ /* 0x000f220000000800 */
[----:B------:R-:W-:Y:S01]  /*0970*/  IMAD.IADD R11, R11, 0x1, R9 ;  /* 0x000000010b0b7824 */ /* 0x000fe200078e0209 */
[----:B0-----:R-:W-:Y:S02]  /*0980*/  ISETP.NE.U32.AND P0, PT, R22, RZ, PT ;  /* 0x000000ff1600720c */ /* 0x001fe40003f05070 */
[----:B------:R-:W-:Y:S02]  /*0990*/  I2FP.F32.U32 R9, R8 ;  /* 0x0000000800097245 */ /* 0x000fe40000201000 */
[----:B------:R-:W-:Y:S02]  /*09a0*/  ISETP.NE.AND.EX P0, PT, R23, RZ, PT, P0 ;  /* 0x000000ff1700720c */ /* 0x000fe40003f05300 */
[----:B------:R-:W0:Y:S01]  /*09b0*/  LDC R12, c[0x0][0x658] ;  /* 0x00019600ff0c7b82 */ /* 0x000e220000000800 */
[-C--:B-1----:R-:W-:Y:S01]  /*09c0*/  SHF.R.U64 R16, R10, R14.reuse, R11 ;  /* 0x0000000e0a107219 */ /* 0x082fe2000000120b */
[----:B---3--:R-:W-:Y:S01]  /*09d0*/  IMAD.MOV R10, RZ, RZ, -R3 ;  /* 0x000000ffff0a7224 */ /* 0x008fe200078e0a03 */
[----:B------:R-:W-:-:S05]  /*09e0*/  SHF.R.U32.HI R11, RZ, R14, R11 ;  /* 0x0000000eff0b7219 */ /* 0x000fca000001160b */
[----:B------:R-:W1:Y:S01]  /*09f0*/  LDC R17, c[0x0][0x148] ;  /* 0x00005200ff117b82 */ /* 0x000e620000000800 */
[----:B--2---:R-:W-:Y:S02]  /*0a00*/  IMAD R3, R7, R10, R6 ;  /* 0x0000000a07037224 */ /* 0x004fe400078e0206 */
[----:B------:R-:W-:-:S04]  /*0a10*/  FMUL R7, R9, UR4 ;  /* 0x0000000409077c20 */ /* 0x000fc80008400000 */
[----:B------:R2:W3:Y:S01]  /*0a20*/  F2I.U32.TRUNC.NTZ R15, R7 ;  /* 0x00000007000f7305 */ /* 0x0004e2000020f000 */
[----:B------:R-:W1:Y:S01]  /*0a30*/  LDC R21, c[0x0][0x600] ;  /* 0x00018000ff157b82 */ /* 0x000e620000000800 */
[-CC-:B----4-:R-:W-:Y:S02]  /*0a40*/  SHF.R.U64 R27, R16, R18.reuse, R11.reuse ;  /* 0x00000012101b7219 */ /* 0x190fe4000000120b */
[----:B------:R-:W-:Y:S01]  /*0a50*/  SHF.R.U32.HI R9, RZ, R18, R11 ;  /* 0x00000012ff097219 */ /* 0x000fe2000001160b */
[----:B------:R-:W-:-:S04]  /*0a60*/  IMAD.MOV.U32 R11, RZ, RZ, 0x1 ;  /* 0x00000001ff0b7424 */ /* 0x000fc800078e00ff */
[----:B------:R-:W4:Y:S01]  /*0a70*/  LDC R20, c[0x0][0x648] ;  /* 0x00019200ff147b82 */ /* 0x000f220000000800 */
[-C--:B0-----:R-:W-:Y:S02]  /*0a80*/  SHF.L.U32 R6, R13, R12.reuse, RZ ;  /* 0x0000000c0d067219 */ /* 0x081fe400000006ff */
[-CC-:B------:R-:W-:Y:S02]  /*0a90*/  SHF.R.U64 R18, R27, R12.reuse, R9.reuse ;  /* 0x0000000c1b127219 */ /* 0x180fe40000001209 */
[----:B------:R-:W-:Y:S02]  /*0aa0*/  SHF.R.U32.HI R19, RZ, R12, R9 ;  /* 0x0000000cff137219 */ /* 0x000fe40000011609 */
[----:B------:R-:W-:Y:S01]  /*0ab0*/  LOP3.LUT R14, RZ, R6, RZ, 0x33, !PT ;  /* 0x00000006ff0e7212 */ /* 0x000fe200078e33ff */
[----:B------:R-:W0:Y:S01]  /*0ac0*/  LDC R25, c[0x0][0x638] ;  /* 0x00018e00ff197b82 */ /* 0x000e220000000800 */
[----:B------:R-:W-:Y:S01]  /*0ad0*/  SHF.L.U32 R9, R11, R12, RZ ;  /* 0x0000000c0b097219 */ /* 0x000fe200000006ff */
[----:B------:R-:W-:-:S02]  /*0ae0*/  IMAD.MOV.U32 R6, RZ, RZ, R18 ;  /* 0x000000ffff067224 */ /* 0x000fc400078e0012 */
[----:B--2---:R-:W-:-:S04]  /*0af0*/  IMAD.MOV.U32 R7, RZ, RZ, R19 ;  /* 0x000000ffff077224 */ /* 0x004fc800078e0013 */
[----:B------:R-:W2:Y:S01]  /*0b00*/  LDC R24, c[0x0][0x610] ;  /* 0x00018400ff187b82 */ /* 0x000ea20000000800 */
[----:B---3--:R-:W-:Y:S05]  /*0b10*/  @!P0 BRA `(.L_x_7) ;  /* 0x0000000000288947 */ /* 0x008fea0003800000 */
[----:B------:R-:W3:Y:S02]  /*0b20*/  LDC R13, c[0x0][0x64c] ;  /* 0x00019300ff0d7b82 */ /* 0x000ee40000000800 */
[----:B---3--:R-:W-:-:S05]  /*0b30*/  IADD3 R13, P0, R18, R13, RZ ;  /* 0x0000000d120d7210 */ /* 0x008fca0007f1e0ff */
        /* <DEDUP_REMOVED lines=8> */
.L_x_7:
[----:B----4-:R-:W-:Y:S01]  /*0bc0*/  SHF.R.U64 R6, R6, R20, R7 ;  /* 0x0000001406067219 */ /* 0x010fe20000001207 */
[----:B-1----:R-:W-:Y:S01]  /*0bd0*/  VIADD R7, R21, 0xffffffff ;  /* 0xffffffff15077836 */ /* 0x002fe20000000000 */
[----:B------:R-:W-:Y:S01]  /*0be0*/  LOP3.LUT R14, R27, R14, RZ, 0xc0, !PT ;  /* 0x0000000e1b0e7212 */ /* 0x000fe200078ec0ff */
[----:B------:R-:W-:Y:S02]  /*0bf0*/  IMAD.MOV R15, RZ, RZ, -R15 ;  /* 0x000000ffff0f7224 */ /* 0x000fe400078e0a0f */
[----:B------:R-:W-:Y:S01]  /*0c00*/  IMAD.MOV R10, RZ, RZ, -R6 ;  /* 0x000000ffff0a7224 */ /* 0x000fe200078e0a06 */
[----:B------:R-:W-:Y:S01]  /*0c10*/  LOP3.LUT R7, R16, R7, RZ, 0xc0, !PT ;  /* 0x0000000710077212 */ /* 0x000fe200078ec0ff */
[----:B------:R-:W-:Y:S02]  /*0c20*/  IMAD R14, R9, R6, R14 ;  /* 0x00000006090e7224 */ /* 0x000fe400078e020e */
[----:B------:R-:W-:Y:S02]  /*0c30*/  @P4 IMAD R3, R17, R15, R8 ;  /* 0x0000000f11034224 */ /* 0x000fe400078e0208 */
[----:B0-----:R-:W-:-:S02]  /*0c40*/  IMAD R6, R10, R25, R18 ;  /* 0x000000190a067224 */ /* 0x001fc400078e0212 */
[----:B--2---:R-:W-:Y:S02]  /*0c50*/  IMAD R3, R14, R24, R3 ;  /* 0x000000180e037224 */ /* 0x004fe400078e0203 */
[----:B------:R-:W-:Y:S02]  /*0c60*/  IMAD R6, R6, R21, R7 ;  /* 0x0000001506067224 */ /* 0x000fe400078e0207 */
[----:B------:R-:W-:Y:S02]  /*0c70*/  IMAD.MOV.U32 R9, RZ, RZ, 0x1 ;  /* 0x00000001ff097424 */ /* 0x000fe400078e00ff */
[----:B------:R-:W-:Y:S01]  /*0c80*/  IMAD.MOV.U32 R21, RZ, RZ, R26 ;  /* 0x000000ffff157224 */ /* 0x000fe200078e001a */
[----:B------:R-:W-:Y:S02]  /*0c90*/  SEL R12, R6, R3, !P4 ;  /* 0x00000003060c7207 */ /* 0x000fe40006000000 */
[----:B------:R-:W-:-:S07]  /*0ca0*/  SEL R13, R3, R6, !P4 ;  /* 0x00000006030d7207 */ /* 0x000fce0006000000 */
.L_x_5:
[----:B------:R-:W-:-:S08]  /*0cb0*/  NOP ;  /* 0x0000000000007918 */ /* 0x000fd00000000000 */
[----:B------:R-:W0:Y:S02]  /*0cc0*/  USETMAXREG.TRY_ALLOC.CTAPOOL UP0, 0xe8 ;  /* 0x000000e8000079c8 */ /* 0x000e240008000600 */
[----:B0-----:R-:W-:-:S13]  /*0cd0*/  PLOP3.LUT P0, PT, PT, PT, UP0, 0x80, 0x0 ;  /* 0x000000000000781c */ /* 0x001fda0003f0f008 */
[----:B------:R-:W-:Y:S05]  /*0ce0*/  @!P0 BRA `(.L_x_5) ;  /* 0xfffffffc00f08947 */ /* 0x000fea000383ffff */
[----:B------:R-:W-:Y:S01]  /*0cf0*/  ULDC.64 UR4, c[0x0][0x598] ;  /* 0x0001660000047ab9 */ /* 0x000fe20000000a00 */
[----:B------:R-:W-:Y:S01]  /*0d00*/  ULDC.64 UR20, c[0x0][0x208] ;  /* 0x0000820000147ab9 */ /* 0x000fe20000000a00 */
[----:B------:R-:W-:-:S04]  /*0d10*/  ISETP.NE.U32.AND P0, PT, RZ, UR4, PT ;  /* 0x00000004ff007c0c */ /* 0x000fc8000bf05070 */
[----:B------:R-:W-:-:S13]  /*0d20*/  ISETP.NE.AND.EX P0, PT, RZ, UR5, PT, P0 ;  /* 0x00000005ff007c0c */ /* 0x000fda000bf05300 */
[----:B------:R-:W-:Y:S05]  /*0d30*/  @!P0 BRA `(.L_x_8) ;  /* 0x00000000001c8947 */ /* 0x000fea0003800000 */
[----:B------:R-:W0:Y:S02]  /*0d40*/  LDC.64 R6, c[0x0][0x598] ;  /* 0x00016600ff067b82 */ /* 0x000e240000000a00 */
[----:B0-----:R-:W2:Y:S02]  /*0d50*/  LDG.E.64 R6, desc[UR20][R6.64] ;  /* 0x0000001406067981 */ /* 0x001ea4000c1e1b00 */
[----:B--2---:R-:W-:-:S04]  /*0d60*/  ISETP.NE.U32.AND P0, PT, R6, RZ, PT ;  /* 0x000000ff0600720c */ /* 0x004fc80003f05070 */
[----:B------:R-:W-:-:S13]  /*0d70*/  ISETP.NE.AND.EX P0, PT, R7, RZ, PT, P0 ;  /* 0x000000ff0700720c */ /* 0x000fda0003f05300 */
[----:B------:R-:W-:Y:S05]  /*0d80*/  @!P0 BRA `(.L_x_8) ;  /* 0x0000000000088947 */ /* 0x000fea0003800000 */
[----:B------:R0:W5:Y:S01]  /*0d90*/  LD.E R3, desc[UR20][R6.64] ;  /* 0x0000001406037980 */ /* 0x000162000c101900 */
[----:B------:R-:W-:Y:S05]  /*0da0*/  BRA `(.L_x_9) ;  /* 0x0000000000207947 */ /* 0x000fea0003800000 */
.L_x_8:
[----:B------:R-:W-:Y:S02]  /*0db0*/  ULDC.64 UR4, c[0x0][0x588] ;  /* 0x0001620000047ab9 */ /* 0x000fe40000000a00 */
[----:B------:R-:W-:-:S04]  /*0dc0*/  ISETP.NE.U32.AND P0, PT, RZ, UR4, PT ;  /* 0x00000004ff007c0c */ /* 0x000fc8000bf05070 */
[----:B------:R-:W-:-:S13]  /*0dd0*/  ISETP.NE.AND.EX P0, PT, RZ, UR5, PT, P0 ;  /* 0x00000005ff007c0c */ /* 0x000fda000bf05300 */
[----:B------:R-:W-:Y:S05]  /*0de0*/  @!P0 BRA `(.L_x_10) ;  /* 0x00000000000c8947 */ /* 0x000fea0003800000 */
[----:B------:R-:W0:Y:S02]  /*0df0*/  LDC.64 R6, c[0x0][0x588] ;  /* 0x00016200ff067b82 */ /* 0x000e240000000a00 */
[----:B0-----:R1:W5:Y:S01]  /*0e00*/  LDG.E R3, desc[UR20][R6.64] ;  /* 0x0000001406037981 */ /* 0x001362000c1e1900 */
[----:B------:R-:W-:Y:S05]  /*0e10*/  BRA `(.L_x_9) ;  /* 0x0000000000047947 */ /* 0x000fea0003800000 */
.L_x_10:
[----:B------:R-:W2:Y:S02]  /*0e20*/  LDC R3, c[0x0][0x580] ;  /* 0x00016000ff037b82 */ /* 0x000ea40000000800 */
.L_x_9:
[----:B------:R-:W-:Y:S02]  /*0e30*/  ULDC.64 UR4, c[0x0][0x5a0] ;  /* 0x0001680000047ab9 */ /* 0x000fe40000000a00 */
[----:B------:R-:W-:-:S04]  /*0e40*/  ISETP.NE.U32.AND P0, PT, RZ, UR4, PT ;  /* 0x00000004ff007c0c */ /* 0x000fc8000bf05070 */
[----:B------:R-:W-:-:S13]  /*0e50*/  ISETP.NE.AND.EX P0, PT, RZ, UR5, PT, P0 ;  /* 0x00000005ff007c0c */ /* 0x000fda000bf05300 */
[----:B------:R-:W-:Y:S05]  /*0e60*/  @!P0 BRA `(.L_x_11) ;  /* 0x00000000001c8947 */ /* 0x000fea0003800000 */
[----:B01----:R-:W0:Y:S02]  /*0e70*/  LDC.64 R6, c[0x0][0x5a0] ;  /* 0x00016800ff067b82 */ /* 0x003e240000000a00 */
[----:B0-----:R-:W3:Y:S02]  /*0e80*/  LDG.E.64 R6, desc[UR20][R6.64] ;  /* 0x0000001406067981 */ /* 0x001ee4000c1e1b00 */
[----:B---3--:R-:W-:-:S04]  /*0e90*/  ISETP.NE.U32.AND P0, PT, R6, RZ, PT ;  /* 0x000000ff0600720c */ /* 0x008fc80003f05070 */
[----:B------:R-:W-:-:S13]  /*0ea0*/  ISETP.NE.AND.EX P0, PT, R7, RZ, PT, P0 ;  /* 0x000000ff0700720c */ /* 0x000fda0003f05300 */
[----:B------:R-:W-:Y:S05]  /*0eb0*/  @!P0 BRA `(.L_x_11) ;  /* 0x0000000000088947 */ /* 0x000fea0003800000 */
[----:B------:R0:W5:Y:S01]  /*0ec0*/  LD.E R10, desc[UR20][R6.64] ;  /* 0x00000014060a7980 */ /* 0x000162000c101900 */
[----:B------:R-:W-:Y:S05]  /*0ed0*/  BRA `(.L_x_12) ;  /* 0x0000000000207947 */ /* 0x000fea0003800000 */
.L_x_11:
[----:B------:R-:W-:Y:S02]  /*0ee0*/  ULDC.64 UR4, c[0x0][0x590] ;  /* 0x0001640000047ab9 */ /* 0x000fe40000000a00 */
[----:B------:R-:W-:-:S04]  /*0ef0*/  ISETP.NE.U32.AND P0, PT, RZ, UR4, PT ;  /* 0x00000004ff007c0c */ /* 0x000fc8000bf05070 */
[----:B------:R-:W-:-:S13]  /*0f00*/  ISETP.NE.AND.EX P0, PT, RZ, UR5, PT, P0 ;  /* 0x00000005ff007c0c */ /* 0x000fda000bf05300 */
[----:B------:R-:W-:Y:S05]  /*0f10*/  @!P0 BRA `(.L_x_13) ;  /* 0x00000000000c8947 */ /* 0x000fea0003800000 */
[----:B------:R-:W3:Y:S02]  /*0f20*/  LDC.64 R10, c[0x0][0x590] ;  /* 0x00016400ff0a7b82 */ /* 0x000ee40000000a00 */
[----:B---3--:R3:W5:Y:S01]  /*0f30*/  LDG.E R10, desc[UR20][R10.64] ;  /* 0x000000140a0a7981 */ /* 0x008762000c1e1900 */
[----:B------:R-:W-:Y:S05]  /*0f40*/  BRA `(.L_x_12) ;  /* 0x0000000000047947 */ /* 0x000fea0003800000 */
.L_x_13:
[----:B------:R-:W4:Y:S02]  /*0f50*/  LDC R10, c[0x0][0x584] ;  /* 0x00016100ff0a7b82 */ /* 0x000f240000000800 */
.L_x_12:
[----:B------:R-:W-:-:S13]  /*0f60*/  LOP3.LUT P0, RZ, R9, 0xff, RZ, 0xc0, !PT ;  /* 0x000000ff09ff7812 */ /* 0x000fda000780c0ff */
[----:B------:R-:W-:Y:S05]  /*0f70*/  @!P0 EXIT ;  /* 0x000000000000894d */ /* 0x000fea0003800000 */
[----:B------:R-:W-:Y:S01]  /*0f80*/  ULDC UR4, c[0x0][0x28c] ;  /* 0x0000a30000047ab9 */ /* 0x000fe20000000800 */
[----:B------:R-:W-:Y:S01]  /*0f90*/  LOP3.LUT R85, R4, 0x1, RZ, 0xfc, !PT ;  /* 0x0000000104557812 */ /* 0x000fe200078efcff */
[----:B------:R-:W-:-:S04]  /*0fa0*/  UIADD3 UR4, UR4, 0x7f, URZ ;  /* 0x0000007f04047890 */ /* 0x000fc8000fffe03f */
[----:B------:R-:W-:-:S04]  /*0fb0*/  USHF.R.S32.HI UR5, URZ, 0x1f, UR4 ;  /* 0x0000001f3f057899 */ /* 0x000fc80008011404 */
[----:B------:R-:W-:-:S03]  /*0fc0*/  ULEA.HI UR5, UR5, UR4, URZ, 0x7 ;  /* 0x0000000405057291 */ /* 0x000fc6000f8f383f */
[----:B------:R-:W-:Y:S01]  /*0fd0*/  UMOV UR4, URZ ;  /* 0x0000003f00047c82 */ /* 0x000fe20008000000 */
[----:B------:R-:W-:-:S03]  /*0fe0*/  USHF.R.S32.HI UR9, URZ, 0x7, UR5 ;  /* 0x000000073f097899 */ /* 0x000fc60008011405 */
[----:B------:R-:W-:-:S09]  /*0ff0*/  UMOV UR5, URZ ;  /* 0x0000003f00057c82 */ /* 0x000fd20008000000 */
.L_x_102:
[----:B01----:R-:W-:Y:S01]  /*1000*/  LOP3.LUT R6, R2, 0x80, RZ, 0xc0, !PT ;  /* 0x0000008002067812 */ /* 0x003fe200078ec0ff */
[----:B------:R-:W0:Y:S01]  /*1010*/  S2UR UR13, SR_CgaCtaId ;  /* 0x00000000000d79c3 */ /* 0x000e220000008800 */
[----:B------:R-:W-:Y:S01]  /*1020*/  UMOV UR12, 0x400 ;  /* 0x00000400000c7882 */ /* 0x000fe20000000000 */
[----:B------:R-:W-:Y:S01]  /*1030*/  UMOV UR6, URZ ;  /* 0x0000003f00067c82 */ /* 0x000fe20008000000 */
[----:B------:R-:W-:Y:S01]  /*1040*/  SHF.R.U32.HI R6, RZ, 0x7, R6 ;  /* 0x00000007ff067819 */ /* 0x000fe20000011606 */
[----:B------:R-:W-:Y:S01]  /*1050*/  UMOV UR7, URZ ;  /* 0x0000003f00077c82 */ /* 0x000fe20008000000 */
[----:B------:R-:W-:Y:S01]  /*1060*/  CS2R R22, SRZ ;  /* 0x0000000000167805 */ /* 0x000fe2000001ff00 */
[----:B---3--:R-:W-:Y:S01]  /*1070*/  IMAD.MOV.U32 R11, RZ, RZ, RZ ;  /* 0x000000ffff0b7224 */ /* 0x008fe200078e00ff */
[----:B------:R-:W-:Y:S01]  /*1080*/  CS2R R56, SRZ ;  /* 0x0000000000387805 */ /* 0x000fe2000001ff00 */
[----:B------:R-:W1:Y:S01]  /*1090*/  LDC R7, c[0x0][0x28c] ;  /* 0x0000a300ff077b82 */ /* 0x000e620000000800 */
[----:B------:R-:W3:Y:S01]  /*10a0*/  SHFL.IDX PT, R6, R6, RZ, 0x1f ;  /* 0x00001fff06067589 */ /* 0x000ee200000e0000 */
[----:B------:R-:W-:-:S02]  /*10b0*/  CS2R R58, SRZ ;  /* 0x00000000003a7805 */ /* 0x000fc4000001ff00 */
[----:B------:R-:W-:Y:S02]  /*10c0*/  CS2R R60, SRZ ;  /* 0x00000000003c7805 */ /* 0x000fe4000001ff00 */
[----:B------:R-:W-:Y:S02]  /*10d0*/  CS2R R62, SRZ ;  /* 0x00000000003e7805 */ /* 0x000fe4000001ff00 */
[----:B------:R-:W-:Y:S02]  /*10e0*/  CS2R R64, SRZ ;  /* 0x0000000000407805 */ /* 0x000fe4000001ff00 */
[----:B------:R-:W-:Y:S02]  /*10f0*/  CS2R R66, SRZ ;  /* 0x0000000000427805 */ /* 0x000fe4000001ff00 */
[----:B------:R-:W-:Y:S02]  /*1100*/  CS2R R68, SRZ ;  /* 0x0000000000447805 */ /* 0x000fe4000001ff00 */
[----:B------:R-:W-:-:S02]  /*1110*/  CS2R R70, SRZ ;  /* 0x0000000000467805 */ /* 0x000fc4000001ff00 */
[----:B------:R-:W-:Y:S02]  /*1120*/  CS2R R72, SRZ ;  /* 0x0000000000487805 */ /* 0x000fe4000001ff00 */
[----:B------:R-:W-:Y:S02]  /*1130*/  CS2R R74, SRZ ;  /* 0x00000000004a7805 */ /* 0x000fe4000001ff00 */
[----:B------:R-:W-:Y:S02]  /*1140*/  CS2R R76, SRZ ;  /* 0x00000000004c7805 */ /* 0x000fe4000001ff00 */
[----:B------:R-:W-:Y:S02]  /*1150*/  CS2R R78, SRZ ;  /* 0x00000000004e7805 */ /* 0x000fe4000001ff00 */
[----:B------:R-:W-:Y:S02]  /*1160*/  CS2R R80, SRZ ;  /* 0x0000000000507805 */ /* 0x000fe4000001ff00 */
[----:B------:R-:W-:Y:S01]  /*1170*/  CS2R R82, SRZ ;  /* 0x0000000000527805 */ /* 0x000fe2000001ff00 */
[----:B------:R-:W-:Y:S01]  /*1180*/  IMAD.MOV.U32 R84, RZ, RZ, RZ ;  /* 0x000000ffff547224 */ /* 0x000fe200078e00ff */
[----:B------:R-:W-:Y:S01]  /*1190*/  CS2R R40, SRZ ;  /* 0x0000000000287805 */ /* 0x000fe2000001ff00 */
[----:B------:R-:W-:Y:S01]  /*11a0*/  IMAD.U32 R9, RZ, RZ, UR4 ;  /* 0x00000004ff097e24 */ /* 0x000fe2000f8e00ff */
[----:B------:R-:W-:-:S02]  /*11b0*/  CS2R R42, SRZ ;  /* 0x00000000002a7805 */ /* 0x000fc4000001ff00 */
[----:B------:R-:W-:Y:S02]  /*11c0*/  CS2R R44, SRZ ;  /* 0x00000000002c7805 */ /* 0x000fe4000001ff00 */
[----:B------:R-:W-:Y:S02]  /*11d0*/  CS2R R46, SRZ ;  /* 0x00000000002e7805 */ /* 0x000fe4000001ff00 */
[----:B------:R-:W-:Y:S02]  /*11e0*/  CS2R R48, SRZ ;  /* 0x0000000000307805 */ /* 0x000fe4000001ff00 */
[----:B------:R-:W-:Y:S02]  /*11f0*/  CS2R R50, SRZ ;  /* 0x0000000000327805 */ /* 0x000fe4000001ff00 */
[----:B------:R-:W-:Y:S02]  /*1200*/  CS2R R52, SRZ ;  /* 0x0000000000347805 */ /* 0x000fe4000001ff00 */
[----:B-1----:R-:W-:-:S02]  /*1210*/  ISETP.GE.AND P0, PT, R7, 0x1, PT ;  /* 0x000000010700780c */ /* 0x002fc40003f06270 */
[----:B------:R-:W-:Y:S02]  /*1220*/  CS2R R54, SRZ ;  /* 0x0000000000367805 */ /* 0x000fe4000001ff00 */
[----:B---3--:R-:W-:Y:S02]  /*1230*/  R2UR UR8, R6 ;  /* 0x00000000060872ca */ /* 0x008fe400000e0000 */
[----:B------:R-:W-:Y:S02]  /*1240*/  CS2R R24, SRZ ;  /* 0x0000000000187805 */ /* 0x000fe4000001ff00 */
[----:B------:R-:W-:Y:S02]  /*1250*/  CS2R R26, SRZ ;  /* 0x00000000001a7805 */ /* 0x000fe4000001ff00 */
[----:B------:R-:W-:Y:S02]  /*1260*/  CS2R R28, SRZ ;  /* 0x00000000001c7805 */ /* 0x000fe4000001ff00 */
[----:B------:R-:W-:-:S02]  /*1270*/  CS2R R30, SRZ ;  /* 0x00000000001e7805 */ /* 0x000fc4000001ff00 */
[----:B------:R-:W-:Y:S02]  /*1280*/  CS2R R32, SRZ ;  /* 0x0000000000207805 */ /* 0x000fe4000001ff00 */
[----:B------:R-:W-:Y:S02]  /*1290*/  CS2R R34, SRZ ;  /* 0x0000000000227805 */ /* 0x000fe4000001ff00 */
[----:B------:R-:W-:Y:S02]  /*12a0*/  CS2R R36, SRZ ;  /* 0x0000000000247805 */ /* 0x000fe4000001ff00 */
[----:B------:R-:W-:Y:S01]  /*12b0*/  CS2R R38, SRZ ;  /* 0x0000000000267805 */ /* 0x000fe2000001ff00 */
[----:B------:R-:W-:-:S04]  /*12c0*/  ULEA.HI UR10, UR8, UR8, URZ, 0x1 ;  /* 0x00000008080a7291 */ /* 0x000fc8000f8f083f */
[----:B------:R-:W-:Y:S02]  /*12d0*/  ULOP3.LUT UR11, UR10, 0x7fffe, URZ, 0xc0, !UPT ;  /* 0x0007fffe0a0b7892 */ /* 0x000fe4000f8ec03f */
[----:B0-----:R-:W-:Y:S02]  /*12e0*/  ULEA UR10, UR13, UR12, 0x18 ;  /* 0x0000000c0d0a7291 */ /* 0x001fe4000f8ec03f */
[----:B------:R-:W-:Y:S01]  /*12f0*/  UIADD3 UR11, UR8, -UR11, URZ ;  /* 0x8000000b080b7290 */ /* 0x000fe2000fffe03f */
[----:B------:R-:W-:Y:S02]  /*1300*/  UMOV UR12, UR5 ;  /* 0x00000005000c7c82 */ /* 0x000fe40008000000 */
[----:B------:R-:W-:Y:S01]  /*1310*/  UMOV UR8, URZ ;  /* 0x0000003f00087c82 */ /* 0x000fe20008000000 */
[----:B------:R-:W-:-:S04]  /*1320*/  ULEA UR11, UR11, UR10, 0xd ;  /* 0x0000000a0b0b7291 */ /* 0x000fc8000f8e683f */
[----:B------:R-:W-:-:S04]  /*1330*/  UIADD3 UR11, UR11, 0x180, URZ ;  /* 0x000001800b0b7890 */ /* 0x000fc8000fffe03f */
[----:B------:R-:W-:-:S04]  /*1340*/  USHF.R.U32.HI UR11, URZ, 0x4, UR11 ;  /* 0x000000043f0b7899 */ /* 0x000fc8000801160b */
[----:B------:R-:W-:Y:S01]  /*1350*/  ULOP3.LUT UR11, UR11, 0x3fff, URZ, 0xc0, !UPT ;  /* 0x00003fff0b0b7892 */ /* 0x000fe2000f8ec03f */
[----:B-----5:R-:W-:Y:S11]  /*1360*/  @!P0 BRA `(.L_x_14) ;  /* 0x0000000400e08947 */ /* 0x020ff60003800000 */
[----:B------:R-:W-:-:S13]  /*1370*/  ISETP.NE.AND P1, PT, R85, 0x3, PT ;  /* 0x000000035500780c */ /* 0x000fda0003f25270 */
[----:B------:R-:W-:Y:S05]  /*1380*/  @!P1 BRA `(.L_x_15) ;  /* 0x0000000000049947 */ /* 0x000fea0003800000 */
[----:B------:R-:W-:Y:S01]  /*1390*/  BPT.TRAP 0x1 ;  /* 0x000000040000795c */ /* 0x000fe20000300000 */
.L_x_15:
[----:B------:R-:W-:Y:S01]  /*13a0*/  ULEA UR6, UR5, UR10, 0x3 ;  /* 0x0000000a05067291 */ /* 0x000fe2000f8e183f */
[----:B------:R-:W-:-:S05]  /*13b0*/  IMAD.U32 R6, RZ, RZ, UR4 ;  /* 0x00000004ff067e24 */ /* 0x000fca000f8e00ff */
[----:B------:R-:W-:-:S04]  /*13c0*/  SHF.L.U32 R6, R6, 0x1f, RZ ;  /* 0x0000001f06067819 */ /* 0x000fc800000006ff */
[----:B------:R0:W1:Y:S01]  /*13d0*/  SYNCS.PHASECHK.TRANS64.TRYWAIT P0, [UR6], R6 ;  /* 0x00000006ff0075a7 */ /* 0x0000620008000146 */
[----:B------:R-:W-:Y:S05]  /*13e0*/  @!P1 BRA `(.L_x_16) ;  /* 0x0000000000049947 */ /* 0x000fea0003800000 */
[----:B------:R-:W-:Y:S01]  /*13f0*/  BPT.TRAP 0x1 ;  /* 0x000000040000795c */ /* 0x000fe20000300000 */
.L_x_16:
[----:B-1----:R-:W-:Y:S05]  /*1400*/  @P0 BRA `(.L_x_17) ;  /* 0x0000000000080947 */ /* 0x002fea0003800000 */
[----:B------:R-:W1:Y:S02]  /*1410*/  SYNCS.PHASECHK.TRANS64.TRYWAIT P0, [UR6], R6 ;  /* 0x00000006ff0075a7 */ /* 0x000e640008000146 */
[----:B-1----:R-:W-:Y:S05]  /*1420*/  @!P0 BRA `(.L_x_18) ;  /* 0x0000005800b48947 */ /* 0x002fea0003800000 */
.L_x_17:
[----:B------:R-:W-:Y:S01]  /*1430*/  UIADD3 UR6, UR10, 0x30180, URZ ;  /* 0x000301800a067890 */ /* 0x000fe2000fffe03f */
[----:B------:R-:W-:Y:S01]  /*1440*/  WARPGROUP.ARRIVE ;  /* 0x00000000000079c5 */ /* 0x000fe20000000000 */
[----:B------:R-:W-:Y:S01]  /*1450*/  ULOP3.LUT UR8, UR11, 0x10000, URZ, 0xfc, !UPT ;  /* 0x000100000b087892 */ /* 0x000fe2000f8efc3f */
[----:B------:R-:W-:Y:S01]  /*1460*/  CS2R R22, SRZ ;  /* 0x0000000000167805 */ /* 0x000fe2000001ff00 */
[----:B------:R-:W-:Y:S01]  /*1470*/  USHF.R.U32.HI UR6, URZ, 0x4, UR6 ;  /* 0x000000043f067899 */ /* 0x000fe20008011606 */
[----:B------:R-:W-:Y:S01]  /*1480*/  IMAD.MOV.U32 R11, RZ, RZ, RZ ;  /* 0x000000ffff0b7224 */ /* 0x000fe200078e00ff */
[----:B------:R-:W-:Y:S01]  /*1490*/  UIMAD UR8, UR5, 0x600, UR8 ;  /* 0x00000600050878a4 */ /* 0x000fe2000f8e0208 */
[----:B------:R-:W-:Y:S01]  /*14a0*/  CS2R R56, SRZ ;  /* 0x0000000000387805 */ /* 0x000fe2000001ff00 */
[----:B------:R-:W-:Y:S01]  /*14b0*/  ULOP3.LUT UR6, UR6, 0x3fff, URZ, 0xc0, !UPT ;  /* 0x00003fff06067892 */ /* 0x000fe2000f8ec03f */
[----:B------:R-:W-:Y:S01]  /*14c0*/  CS2R R58, SRZ ;  /* 0x00000000003a7805 */ /* 0x000fe2000001ff00 */
[----:B------:R-:W-:Y:S01]  /*14d0*/  UMOV UR13, 0x40000040 ;  /* 0x40000040000d7882 */ /* 0x000fe20000000000 */
[----:B------:R-:W-:Y:S01]  /*14e0*/  UMOV UR15, 0x40000040 ;  /* 0x40000040000f7882 */ /* 0x000fe20000000000 */
[----:B------:R-:W-:Y:S01]  /*14f0*/  ULOP3.LUT UR6, UR6, 0x10000, URZ, 0xfc, !UPT ;  /* 0x0001000006067892 */ /* 0x000fe2000f8efc3f */
[----:B------:R-:W-:Y:S01]  /*1500*/  CS2R R60, SRZ ;  /* 0x00000000003c7805 */ /* 0x000fe2000001ff00 */
[----:B------:R-:W-:Y:S01]  /*1510*/  UMOV UR12, UR8 ;  /* 0x00000008000c7c82 */ /* 0x000fe20008000000 */
[----:B------:R-:W-:Y:S01]  /*1520*/  CS2R R62, SRZ ;  /* 0x00000000003e7805 */ /* 0x000fe2000001ff00 */
[----:B------:R-:W-:Y:S01]  /*1530*/  ULEA UR7, UR5, UR6, 0x8 ;  /* 0x0000000605077291 */ /* 0x000fe2000f8e403f */
[----:B------:R-:W-:Y:S01]  /*1540*/  CS2R R64, SRZ ;  /* 0x0000000000407805 */ /* 0x000fe2000001ff00 */
[----:B------:R-:W-:Y:S01]  /*1550*/  UIADD3 UR6, UR8, 0x400, URZ ;  /* 0x0000040008067890 */ /* 0x000fe2000fffe03f */
[----:B------:R-:W-:-:S02]  /*1560*/  CS2R R66, SRZ ;  /* 0x0000000000427805 */ /* 0x000fc4000001ff00 */
[----:B------:R-:W-:Y:S02]  /*1570*/  CS2R R68, SRZ ;  /* 0x0000000000447805 */ /* 0x000fe4000001ff00 */
[----:B------:R-:W-:Y:S02]  /*1580*/  CS2R R70, SRZ ;  /* 0x0000000000467805 */ /* 0x000fe4000001ff00 */
[----:B------:R-:W-:Y:S01]  /*1590*/  CS2R R72, SRZ ;  /* 0x0000000000487805 */ /* 0x000fe2000001ff00 */
[----:B------:R-:W-:Y:S01]  /*15a0*/  UMOV UR14, UR7 ;  /* 0x00000007000e7c82 */ /* 0x000fe20008000000 */
[----:B------:R-:W-:Y:S01]  /*15b0*/  CS2R R74, SRZ ;  /* 0x00000000004a7805 */ /* 0x000fe2000001ff00 */
[----:B------:R-:W-:Y:S01]  /*15c0*/  QGMMA.64x32x32.F32.E4M3.E4M3 R40, gdesc[UR12], RZ, !UPT ;  /* 0x006000000c2879f3 */ /* 0x000fe2000c7008ff */
[----:B------:R-:W-:Y:S01]  /*15d0*/  UMOV UR12, UR6 ;  /* 0x00000006000c7c82 */ /* 0x000fe20008000000 */
[----:B------:R-:W-:Y:S01]  /*15e0*/  UMOV UR13, 0x40000040 ;  /* 0x40000040000d7882 */ /* 0x000fe20000000000 */
[----:B------:R-:W-:Y:S01]  /*15f0*/  UIADD3 UR6, UR8, 0x402, URZ ;  /* 0x0000040208067890 */ /* 0x000fe2000fffe03f */
[----:B------:R-:W-:Y:S01]  /*1600*/  QGMMA.64x32x32.F32.E4M3.E4M3 R24, gdesc[UR12], RZ, !UPT ;  /* 0x006000000c1879f3 */ /* 0x000fe2000c7008ff */
[----:B------:R-:W-:Y:S01]  /*1610*/  UIADD3 UR12, UR8, 0x2, URZ ;  /* 0x00000002080c7890 */ /* 0x000fe2000fffe03f */
[----:B------:R-:W-:Y:S01]  /*1620*/  CS2R R76, SRZ ;  /* 0x00000000004c7805 */ /* 0x000fe2000001ff00 */
[----:B------:R-:W-:Y:S01]  /*1630*/  UIADD3 UR14, UR7, 0x2, URZ ;  /* 0x00000002070e7890 */ /* 0x000fe2000fffe03f */
[----:B------:R-:W-:Y:S01]  /*1640*/  CS2R R78, SRZ ;  /* 0x00000000004e7805 */ /* 0x000fe2000001ff00 */
[----:B------:R-:W-:Y:S01]  /*1650*/  UMOV UR13, 0x40000040 ;  /* 0x40000040000d7882 */ /* 0x000fe20000000000 */
[----:B------:R-:W-:Y:S01]  /*1660*/  UMOV UR15, 0x40000040 ;  /* 0x40000040000f7882 */ /* 0x000fe20000000000 */
[----:B------:R-:W-:-:S02]  /*1670*/  CS2R R80, SRZ ;  /* 0x0000000000507805 */ /* 0x000fc4000001ff00 */
[----:B------:R-:W-:Y:S01]  /*1680*/  CS2R R82, SRZ ;  /* 0x0000000000527805 */ /* 0x000fe2000001ff00 */
[----:B------:R-:W-:Y:S02]  /*1690*/  IMAD.MOV.U32 R84, RZ, RZ, RZ ;  /* 0x000000ffff547224 */ /* 0x000fe400078e00ff */
[----:B------:R-:W-:Y:S01]  /*16a0*/  QGMMA.64x32x32.F32.E4M3.E4M3 R40, gdesc[UR12], R40 ;  /* 0x006000000c2879f3 */ /* 0x000fe20008700828 */
[----:B------:R-:W-:Y:S01]  /*16b0*/  UMOV UR12, UR6 ;  /* 0x00000006000c7c82 */ /* 0x000fe20008000000 */
[----:B------:R-:W-:Y:S01]  /*16c0*/  UMOV UR13, 0x40000040 ;  /* 0x40000040000d7882 */ /* 0x000fe20000000000 */
[----:B------:R-:W-:Y:S01]  /*16d0*/  UIADD3 UR6, UR8, 0x404, URZ ;  /* 0x0000040408067890 */ /* 0x000fe2000fffe03f */
[----:B------:R-:W-:Y:S01]  /*16e0*/  QGMMA.64x32x32.F32.E4M3.E4M3 R24, gdesc[UR12], R24 ;  /* 0x006000000c1879f3 */ /* 0x000fe20008700818 */
[----:B------:R-:W-:Y:S02]  /*16f0*/  UIADD3 UR12, UR8, 0x4, URZ ;  /* 0x00000004080c7890 */ /* 0x000fe4000fffe03f */
[----:B------:R-:W-:Y:S01]  /*1700*/  UIADD3 UR14, UR7, 0x4, URZ ;  /* 0x00000004070e7890 */ /* 0x000fe2000fffe03f */
[----:B------:R-:W-:Y:S01]  /*1710*/  UMOV UR13, 0x40000040 ;  /* 0x40000040000d7882 */ /* 0x000fe20000000000 */
[----:B------:R-:W-:-:S07]  /*1720*/  UMOV UR15, 0x40000040 ;  /* 0x40000040000f7882 */ /* 0x000fce0000000000 */
[----:B------:R-:W-:Y:S01]  /*1730*/  QGMMA.64x32x32.F32.E4M3.E4M3 R40, gdesc[UR12], R40 ;  /* 0x006000000c2879f3 */ /* 0x000fe20008700828 */
[----:B------:R-:W-:Y:S01]  /*1740*/  UMOV UR12, UR6 ;  /* 0x00000006000c7c82 */ /* 0x000fe20008000000 */
[----:B------:R-:W-:Y:S01]  /*1750*/  UMOV UR13, 0x40000040 ;  /* 0x40000040000d7882 */ /* 0x000fe20000000000 */
[----:B------:R-:W-:Y:S01]  /*1760*/  UMOV UR6, 0x4 ;  /* 0x0000000400067882 */ /* 0x000fe20000000000 */
[----:B------:R-:W-:Y:S01]  /*1770*/  QGMMA.64x32x32.F32.E4M3.E4M3 R24, gdesc[UR12], R24 ;  /* 0x006000000c1879f3 */ /* 0x000fe20008700818 */
[----:B------:R-:W-:Y:S02]  /*1780*/  UIADD3 UR14, UR7, 0x6, URZ ;  /* 0x00000006070e7890 */ /* 0x000fe4000fffe03f */
[----:B------:R-:W-:Y:S01]  /*1790*/  UIADD3 UR12, UR8, 0x6, URZ ;  /* 0x00000006080c7890 */ /* 0x000fe2000fffe03f */
[----:B------:R-:W-:Y:S01]  /*17a0*/  ULDC UR7, c[0x0][0x50c] ;  /* 0x0001430000077ab9 */ /* 0x000fe20000000800 */
[----:B------:R-:W-:Y:S02]  /*17b0*/  UIADD3 UR8, UR8, 0x406, URZ ;  /* 0x0000040608087890 */ /* 0x000fe4000fffe03f */
[----:B------:R-:W-:Y:S01]  /*17c0*/  UISETP.NE.AND UP0, UPT, UR7, 0x4, UPT ;  /* 0x000000040700788c */ /* 0x000fe2000bf05270 */
[----:B------:R-:W-:Y:S01]  /*17d0*/  UMOV UR13, 0x40000040 ;  /* 0x40000040000d7882 */ /* 0x000fe20000000000 */
[----:B------:R-:W-:-:S02]  /*17e0*/  UMOV UR15, 0x40000040 ;  /* 0x40000040000f7882 */ /* 0x000fc40000000000 */
[----:B------:R-:W-:-:S06]  /*17f0*/  USEL UR7, URZ, 0x1, UP0 ;  /* 0x000000013f077887 */ /* 0x000fcc0008000000 */
[----:B------:R-:W-:Y:S01]  /*1800*/  ISETP.NE.AND P0, PT, RZ, UR7, PT ;  /* 0x00000007ff007c0c */ /* 0x000fe2000bf05270 */
[----:B------:R-:W-:Y:S01]  /*1810*/  QGMMA.64x32x32.F32.E4M3.E4M3 R40, gdesc[UR12], R40 ;  /* 0x006000000c2879f3 */ /* 0x000fe20008700828 */
[----:B------:R-:W-:Y:S01]  /*1820*/  UMOV UR12, UR8 ;  /* 0x00000008000c7c82 */ /* 0x000fe20008000000 */
[----:B------:R-:W-:Y:S02]  /*1830*/  UMOV UR13, 0x40000040 ;  /* 0x40000040000d7882 */ /* 0x000fe40000000000 */
[----:B------:R-:W-:Y:S08]  /*1840*/  QGMMA.64x32x32.F32.E4M3.E4M3 R24, gdesc[UR12], R24, gsb0 ;  /* 0x006000000c1879f3 */ /* 0x000ff00008000818 */
[----:B------:R-:W-:Y:S05]  /*1850*/  @!P0 BRA `(.L_x_19) ;  /* 0x0000000000888947 */ /* 0x000fea0003800000 */
[----:B------:R-:W-:Y:S02]  /*1860*/  WARPGROUP.DEPBAR.LE gsb0, 0x0 ;  /* 0x00008000000079c5 */ /* 0x000fe40000010000 */
[----:B------:R-:W-:-:S01]  /*1870*/  FADD R83, RZ, R40 ;  /* 0x00000028ff537221 */ /* 0x000fc20000000000 */
[----:B------:R-:W-:Y:S01]  /*1880*/  FADD R84, RZ, R41 ;  /* 0x00000029ff547221 */ /* 0x000fe20000000000 */
        /* <DEDUP_REMOVED lines=30> */
[----:B------:R-:W-:-:S06]  /*1a70*/  UMOV UR6, URZ ;  /* 0x0000003f00067c82 */ /* 0x000fcc0008000000 */
.L_x_19:
[----:B------:R-:W-:-:S04]  /*1a80*/  UIADD3 UR12, UR5, 0x1, URZ ;  /* 0x00000001050c7890 */ /* 0x000fc8000fffe03f */
[----:B------:R-:W-:-:S04]  /*1a90*/  UISETP.NE.AND UP0, UPT, UR12, 0x8, UPT ;  /* 0x000000080c00788c */ /* 0x000fc8000bf05270 */
[----:B------:R-:W-:Y:S02]  /*1aa0*/  USEL UR8, URZ, 0x1, UP0 ;  /* 0x000000013f087887 */ /* 0x000fe40008000000 */
[----:B------:R-:W-:Y:S02]  /*1ab0*/  USEL UR12, UR12, URZ, UP0 ;  /* 0x0000003f0c0c7287 */ /* 0x000fe40008000000 */
[----:B------:R-:W-:-:S06]  /*1ac0*/  ULOP3.LUT UR8, UR4, UR8, URZ, 0x3c, !UPT ;  /* 0x0000000804087292 */ /* 0x000fcc000f8e3c3f */
[----:B------:R-:W-:Y:S01]  /*1ad0*/  IMAD.U32 R9, RZ, RZ, UR8 ;  /* 0x00000008ff097e24 */ /* 0x000fe2000f8e00ff */
[----:B------:R-:W-:-:S06]  /*1ae0*/  UMOV UR8, 0x1 ;  /* 0x0000000100087882 */ /* 0x000fcc0000000000 */
.L_x_14:
[----:B------:R-:W-:-:S04]  /*1af0*/  UISETP.LT.AND UP0, UPT, UR9, 0x1, UPT ;  /* 0x000000010900788c */ /* 0x000fc8000bf01270 */
[----:B------:R-:W-:-:S04]  /*1b00*/  USEL UR13, UR9, 0x1, UP0 ;  /* 0x00000001090d7887 */ /* 0x000fc80008000000 */
[----:B------:R-:W-:-:S04]  /*1b10*/  UIADD3 UR13, UR9, -UR13, URZ ;  /* 0x8000000d090d7290 */ /* 0x000fc8000fffe03f */
[----:B------:R-:W-:-:S06]  /*1b20*/  UISETP.GE.AND UP0, UPT, UR13, 0x1, UPT ;  /* 0x000000010d00788c */ /* 0x000fcc000bf06270 */
[----:B------:R-:W-:-:S13]  /*1b30*/  PLOP3.LUT P0, PT, PT, PT, UP0, 0x80, 0x0 ;  /* 0x000000000000781c */ /* 0x000fda0003f0f008 */
[----:B------:R-:W-:Y:S05]  /*1b40*/  @!P0 BRA `(.L_x_20) ;  /* 0x0000000400f48947 */ /* 0x000fea0003800000 */
[----:B01----:R-:W-:Y:S01]  /*1b50*/  IMAD.U32 R6, RZ, RZ, UR13 ;  /* 0x0000000dff067e24 */ /* 0x003fe2000f8e00ff */
[----:B------:R-:W-:Y:S01]  /*1b60*/  UMOV UR13, UR5 ;  /* 0x00000005000d7c82 */ /* 0x000fe20008000000 */
[----:B------:R-:W-:-:S05]  /*1b70*/  ULDC UR15, c[0x0][0x50c] ;  /* 0x00014300000f7ab9 */ /* 0x000fca0000000800 */
.L_x_28:
[----:B------:R-:W-:-:S13]  /*1b80*/  ISETP.NE.AND P1, PT, R85, 0x3, PT ;  /* 0x000000035500780c */ /* 0x000fda0003f25270 */
[----:B01----:R-:W-:Y:S05]  /*1b90*/  @!P1 BRA `(.L_x_21) ;  /* 0x0000000000049947 */ /* 0x003fea0003800000 */
[----:B------:R-:W-:Y:S01]  /*1ba0*/  BPT.TRAP 0x1 ;  /* 0x000000040000795c */ /* 0x000fe20000300000 */
.L_x_21:
[----:B------:R-:W0:Y:S01]  /*1bb0*/  S2UR UR14, SR_CgaCtaId ;  /* 0x00000000000e79c3 */ /* 0x000e220000008800 */
[----:B------:R-:W-:Y:S01]  /*1bc0*/  UMOV UR10, 0x400 ;  /* 0x00000400000a7882 */ /* 0x000fe20000000000 */
[----:B------:R-:W-:Y:S01]  /*1bd0*/  SHF.L.U32 R7, R9, 0x1f, RZ ;  /* 0x0000001f09077819 */ /* 0x000fe200000006ff */
[----:B0-----:R-:W-:-:S04]  /*1be0*/  ULEA UR10, UR14, UR10, 0x18 ;  /* 0x0000000a0e0a7291 */ /* 0x001fc8000f8ec03f */
[----:B------:R-:W-:-:S09]  /*1bf0*/  ULEA UR14, UR12, UR10, 0x3 ;  /* 0x0000000a0c0e7291 */ /* 0x000fd2000f8e183f */
[----:B------:R0:W1:Y:S01]  /*1c00*/  SYNCS.PHASECHK.TRANS64.TRYWAIT P0, [UR14], R7 ;  /* 0x00000007ff0075a7 */ /* 0x000062000800014e */
[----:B------:R-:W-:Y:S05]  /*1c10*/  @!P1 BRA `(.L_x_22) ;  /* 0x0000000000049947 */ /* 0x000fea0003800000 */
[----:B------:R-:W-:Y:S01]  /*1c20*/  BPT.TRAP 0x1 ;  /* 0x000000040000795c */ /* 0x000fe20000300000 */
.L_x_22:
[----:B-1----:R-:W-:Y:S05]  /*1c30*/  @P0 BRA `(.L_x_23) ;  /* 0x0000000000080947 */ /* 0x002fea0003800000 */
[----:B------:R-:W1:Y:S02]  /*1c40*/  SYNCS.PHASECHK.TRANS64.TRYWAIT P0, [UR14], R7 ;  /* 0x00000007ff0075a7 */ /* 0x000e64000800014e */
[----:B-1----:R-:W-:Y:S05]  /*1c50*/  @!P0 BRA `(.L_x_24) ;  /* 0x0000005000c08947 */ /* 0x002fea0003800000 */
.L_x_23:
[----:B------:R-:W-:Y:S01]  /*1c60*/  UIADD3 UR14, UR10, 0x30180, URZ ;  /* 0x000301800a0e7890 */ /* 0x000fe2000fffe03f */
[----:B------:R-:W-:Y:S01]  /*1c70*/  WARPGROUP.ARRIVE ;  /* 0x00000000000079c5 */ /* 0x000fe20000000000 */
[----:B------:R-:W-:Y:S02]  /*1c80*/  UISETP.NE.AND UP0, UPT, UR7, URZ, UPT ;  /* 0x0000003f0700728c */ /* 0x000fe4000bf05270 */
[----:B------:R-:W-:Y:S02]  /*1c90*/  USHF.R.U32.HI UR14, URZ, 0x4, UR14 ;  /* 0x000000043f0e7899 */ /* 0x000fe4000801160e */
[----:B------:R-:W-:Y:S02]  /*1ca0*/  USEL UR8, UR8, URZ, !UP0 ;  /* 0x0000003f08087287 */ /* 0x000fe4000c000000 */
[----:B------:R-:W-:Y:S02]  /*1cb0*/  ULOP3.LUT UR14, UR14, 0x3fff, URZ, 0xc0, !UPT ;  /* 0x00003fff0e0e7892 */ /* 0x000fe4000f8ec03f */
[----:B------:R-:W-:-:S02]  /*1cc0*/  ULOP3.LUT UR7, UR11, 0x10000, URZ, 0xfc, !UPT ;  /* 0x000100000b077892 */ /* 0x000fc4000f8efc3f */
[----:B------:R-:W-:Y:S02]  /*1cd0*/  ULOP3.LUT UR14, UR14, 0x10000, URZ, 0xfc, !UPT ;  /* 0x000100000e0e7892 */ /* 0x000fe4000f8efc3f */
[----:B------:R-:W-:Y:S02]  /*1ce0*/  UISETP.NE.U32.AND UP0, UPT, UR8, URZ, UPT ;  /* 0x0000003f0800728c */ /* 0x000fe4000bf05070 */
[----:B------:R-:W-:Y:S02]  /*1cf0*/  UIMAD UR8, UR12, 0x600, UR7 ;  /* 0x000006000c0878a4 */ /* 0x000fe4000f8e0207 */
[----:B------:R-:W-:Y:S02]  /*1d00*/  ULEA UR7, UR12, UR14, 0x8 ;  /* 0x0000000e0c077291 */ /* 0x000fe4000f8e403f */
[----:B------:R-:W-:Y:S01]  /*1d10*/  UIADD3 UR14, UR8, 0x400, URZ ;  /* 0x00000400080e7890 */ /* 0x000fe2000fffe03f */
[----:B------:R-:W-:Y:S02]  /*1d20*/  UMOV UR17, 0x40000040 ;  /* 0x4000004000117882 */ /* 0x000fe40000000000 */
[----:B------:R-:W-:Y:S01]  /*1d30*/  UMOV UR16, UR8 ;  /* 0x0000000800107c82 */ /* 0x000fe20008000000 */
[----:B------:R-:W-:Y:S01]  /*1d40*/  UMOV UR19, 0x40000040 ;  /* 0x4000004000137882 */ /* 0x000fe20000000000 */
[----:B------:R-:W-:Y:S01]  /*1d50*/  UMOV UR18, UR7 ;  /* 0x0000000700127c82 */ /* 0x000fe20008000000 */
[----:B------:R-:W-:Y:S01]  /*1d60*/  UIADD3 UR6, UR6, 0x4, URZ ;  /* 0x0000000406067890 */ /* 0x000fe2000fffe03f */
[----:B------:R-:W-:Y:S01]  /*1d70*/  QGMMA.64x32x32.F32.E4M3.E4M3 R40, gdesc[UR16], R40, UP0 ;  /* 0x00600000102879f3 */ /* 0x000fe2000bf00828 */
[----:B------:R-:W-:Y:S01]  /*1d80*/  UMOV UR16, UR14 ;  /* 0x0000000e00107c82 */ /* 0x000fe20008000000 */
[----:B------:R-:W-:Y:S01]  /*1d90*/  UMOV UR17, 0x40000040 ;  /* 0x4000004000117882 */ /* 0x000fe20000000000 */
[----:B------:R-:W-:Y:S01]  /*1da0*/  UIADD3 UR14, UR8, 0x402, URZ ;  /* 0x00000402080e7890 */ /* 0x000fe2000fffe03f */
[----:B------:R-:W-:Y:S01]  /*1db0*/  QGMMA.64x32x32.F32.E4M3.E4M3 R24, gdesc[UR16], R24, UP0 ;  /* 0x00600000101879f3 */ /* 0x000fe2000bf00818 */
[----:B------:R-:W-:-:S02]  /*1dc0*/  UIADD3 UR16, UR8, 0x2, URZ ;  /* 0x0000000208107890 */ /* 0x000fc4000fffe03f */
[----:B------:R-:W-:Y:S01]  /*1dd0*/  UIADD3 UR18, UR7, 0x2, URZ ;  /* 0x0000000207127890 */ /* 0x000fe2000fffe03f */
[----:B------:R-:W-:Y:S01]  /*1de0*/  UMOV UR17, 0x40000040 ;  /* 0x4000004000117882 */ /* 0x000fe20000000000 */
[----:B------:R-:W-:Y:S01]  /*1df0*/  UMOV UR19, 0x40000040 ;  /* 0x4000004000137882 */ /* 0x000fe20000000000 */
[----:B------:R-:W-:-:S06]  /*1e00*/  UISETP.NE.AND UP0, UPT, UR6, UR15, UPT ;  /* 0x0000000f0600728c */ /* 0x000fcc000bf05270 */
        /* <DEDUP_REMOVED lines=11> */
[----:B------:R-:W-:Y:S02]  /*1ec0*/  UMOV UR17, 0x40000040 ;  /* 0x4000004000117882 */ /* 0x000fe40000000000 */
[----:B------:R-:W-:Y:S01]  /*1ed0*/  QGMMA.64x32x32.F32.E4M3.E4M3 R24, gdesc[UR16], R24 ;  /* 0x00600000101879f3 */ /* 0x000fe20008700818 */
[----:B------:R-:W-:Y:S02]  /*1ee0*/  UIADD3 UR16, UR8, 0x6, URZ ;  /* 0x0000000608107890 */ /* 0x000fe4000fffe03f */
[----:B------:R-:W-:Y:S02]  /*1ef0*/  UIADD3 UR18, UR7, 0x6, URZ ;  /* 0x0000000607127890 */ /* 0x000fe4000fffe03f */
[----:B------:R-:W-:Y:S01]  /*1f00*/  UIADD3 UR8, UR8, 0x406, URZ ;  /* 0x0000040608087890 */ /* 0x000fe2000fffe03f */
[----:B------:R-:W-:Y:S01]  /*1f10*/  UMOV UR17, 0x40000040 ;  /* 0x4000004000117882 */ /* 0x000fe20000000000 */
[----:B------:R-:W-:Y:S01]  /*1f20*/  UMOV UR19, 0x40000040 ;  /* 0x4000004000137882 */ /* 0x000fe20000000000 */
[----:B------:R-:W-:-:S06]  /*1f30*/  USEL UR7, URZ, 0x1, UP0 ;  /* 0x000000013f077887 */ /* 0x000fcc0008000000 */
[----:B------:R-:W-:Y:S01]  /*1f40*/  ISETP.NE.AND P0, PT, RZ, UR7, PT ;  /* 0x00000007ff007c0c */ /* 0x000fe2000bf05270 */
[----:B------:R-:W-:Y:S01]  /*1f50*/  QGMMA.64x32x32.F32.E4M3.E4M3 R40, gdesc[UR16], R40 ;  /* 0x00600000102879f3 */ /* 0x000fe20008700828 */
[----:B------:R-:W-:Y:S01]  /*1f60*/  UMOV UR16, UR8 ;  /* 0x0000000800107c82 */ /* 0x000fe20008000000 */
[----:B------:R-:W-:Y:S02]  /*1f70*/  UMOV UR17, 0x40000040 ;  /* 0x4000004000117882 */ /* 0x000fe40000000000 */
[----:B------:R-:W-:Y:S03]  /*1f80*/  QGMMA.64x32x32.F32.E4M3.E4M3 R24, gdesc[UR16], R24, gsb0 ;  /* 0x00600000101879f3 */ /* 0x000fe60008000818 */
[----:B------:R-:W-:-:S05]  /*1f90*/  WARPGROUP.DEPBAR.LE gsb0, 0x1 ;  /* 0x00008000000079c5 */ /* 0x000fca0000010100 */
[----:B------:R-:W-:Y:S05]  /*1fa0*/  @!P0 BRA `(.L_x_25) ;  /* 0x0000000000888947 */ /* 0x000fea0003800000 */
[----:B------:R-:W-:Y:S02]  /*1fb0*/  WARPGROUP.DEPBAR.LE gsb0, 0x0 ;  /* 0x00008000000079c5 */ /* 0x000fe40000010000 */
[----:B------:R-:W-:-:S01]  /*1fc0*/  FADD R83, R40, R83 ;  /* 0x0000005328537221 */ /* 0x000fc20000000000 */
[----:B------:R-:W-:Y:S01]  /*1fd0*/  FADD R84, R41, R84 ;  /* 0x0000005429547221 */ /* 0x000fe20000000000 */
        /* <DEDUP_REMOVED lines=30> */
[----:B------:R-:W-:-:S06]  /*21c0*/  UMOV UR6, URZ ;  /* 0x0000003f00067c82 */ /* 0x000fcc0008000000 */
.L_x_25:
[----:B------:R-:W-:Y:S05]  /*21d0*/  @!P1 BRA `(.L_x_26) ;  /* 0x0000000000049947 */ /* 0x000fea0003800000 */
[----:B------:R-:W-:Y:S01]  /*21e0*/  BPT.TRAP 0x1 ;  /* 0x000000040000795c */ /* 0x000fe20000300000 */
.L_x_26:
[----:B------:R-:W-:Y:S01]  /*21f0*/  ULEA UR8, UR13, UR10, 0x3 ;  /* 0x0000000a0d087291 */ /* 0x000fe2000f8e183f */
[----:B------:R-:W-:-:S03]  /*2200*/  ISETP.GT.U32.AND P0, PT, R4, 0x1, PT ;  /* 0x000000010400780c */ /* 0x000fc60003f04070 */
[----:B------:R-:W-:-:S04]  /*2210*/  UIADD3 UR8, UR8, 0x40, URZ ;  /* 0x0000004008087890 */ /* 0x000fc8000fffe03f */
[----:B------:R-:W-:-:S09]  /*2220*/  UPRMT UR8, URZ, 0x654, UR8 ;  /* 0x000006543f087896 */ /* 0x000fd20008000008 */
[----:B------:R-:W-:Y:S01]  /*2230*/  SYNCS.ARRIVE.TRANS64.RED.A1T0 RZ, [UR8], RZ ;  /* 0x000000ffffff79a7 */ /* 0x000fe20008100408 */
[----:B------:R-:W-:Y:S05]  /*2240*/  @P0 BRA `(.L_x_27) ;  /* 0x0000000000040947 */ /* 0x000fea0003800000 */
[----:B------:R-:W-:Y:S01]  /*2250*/  BPT.TRAP 0x1 ;  /* 0x000000040000795c */ /* 0x000fe20000300000 */
.L_x_27:
[----:B------:R-:W-:Y:S01]  /*2260*/  UIADD3 UR12, UR12, 0x1, URZ ;  /* 0x000000010c0c7890 */ /* 0x000fe2000fffe03f */
[C---:B------:R-:W-:Y:S01]  /*2270*/  ISETP.GT.AND P0, PT, R6.reuse, 0x1, PT ;  /* 0x000000010600780c */ /* 0x040fe20003f04270 */
[----:B------:R-:W-:Y:S01]  /*2280*/  UIADD3 UR13, UR13, 0x1, URZ ;  /* 0x000000010d0d7890 */ /* 0x000fe2000fffe03f */
[----:B------:R-:W-:Y:S01]  /*2290*/  VIADD R6, R6, 0xffffffff ;  /* 0xffffffff06067836 */ /* 0x000fe20000000000 */
[----:B------:R-:W-:Y:S02]  /*22a0*/  UISETP.NE.AND UP0, UPT, UR12, 0x8, UPT ;  /* 0x000000080c00788c */ /* 0x000fe4000bf05270 */
[----:B------:R-:W-:Y:S02]  /*22b0*/  UISETP.NE.AND UP1, UPT, UR13, 0x8, UPT ;  /* 0x000000080d00788c */ /* 0x000fe4000bf25270 */
[----:B------:R-:W-:Y:S02]  /*22c0*/  USEL UR8, URZ, 0x1, UP0 ;  /* 0x000000013f087887 */ /* 0x000fe40008000000 */
[----:B------:R-:W-:-:S02]  /*22d0*/  USEL UR12, UR12, URZ, UP0 ;  /* 0x0000003f0c0c7287 */ /* 0x000fc40008000000 */
[----:B------:R-:W-:Y:S02]  /*22e0*/  USEL UR13, UR13, URZ, UP1 ;  /* 0x0000003f0d0d7287 */ /* 0x000fe40008800000 */
[----:B------:R-:W-:Y:S01]  /*22f0*/  LOP3.LUT R9, R9, UR8, RZ, 0x3c, !PT ;  /* 0x0000000809097c12 */ /* 0x000fe2000f8e3cff */
[----:B------:R-:W-:Y:S01]  /*2300*/  UMOV UR8, 0x1 ;  /* 0x0000000100087882 */ /* 0x000fe20000000000 */
[----:B------:R-:W-:Y:S08]  /*2310*/  @P0 BRA `(.L_x_28) ;  /* 0xfffffff800180947 */ /* 0x000ff0000383ffff */
.L_x_20:
[----:B------:R-:W-:Y:S01]  /*2320*/  UISETP.NE.AND UP0, UPT, UR6, URZ, UPT ;  /* 0x0000003f0600728c */ /* 0x000fe2000bf05270 */
[----:B01----:R-:W0:Y:S03]  /*2330*/  LDC R6, c[0x0][0x28c] ;  /* 0x0000a300ff067b82 */ /* 0x003e260000000800 */
[----:B------:R-:W-:-:S06]  /*2340*/  USEL UR6, URZ, 0x1, !UP0 ;  /* 0x000000013f067887 */ /* 0x000fcc000c000000 */
[----:B------:R-:W-:Y:S02]  /*2350*/  ISETP.NE.AND P0, PT, RZ, UR6, PT ;  /* 0x00000006ff007c0c */ /* 0x000fe4000bf05270 */
[----:B0-----:R-:W-:-:S11]  /*2360*/  ISETP.GE.AND P1, PT, R6, 0x1, PT ;  /* 0x000000010600780c */ /* 0x001fd60003f26270 */
[----:B------:R-:W-:Y:S05]  /*2370*/  @!P0 BRA `(.L_x_29) ;  /* 0x0000000000848947 */ /* 0x000fea0003800000 */
[----:B------:R-:W-:Y:S02]  /*2380*/  WARPGROUP.DEPBAR.LE gsb0, 0x0 ;  /* 0x00008000000079c5 */ /* 0x000fe40000010000 */
[----:B------:R-:W-:Y:S01]  /*2390*/  FADD R83, R40, R83 ;  /* 0x0000005328537221 */ /* 0x000fe20000000000 */
        /* <DEDUP_REMOVED lines=30> */
[----:B------:R-:W-:-:S07]  /*2580*/  FADD R22, R22, R39 ;  /* 0x0000002716167221 */ /* 0x000fce0000000000 */
.L_x_29:
[----:B------:R-:W-:Y:S02]  /*2590*/  WARPGROUP.DEPBAR.LE gsb0, 0x0 ;  /* 0x00008000000079c5 */ /* 0x000fe40000010000 */
[----:B------:R-:W-:Y:S05]  /*25a0*/  @!P1 BRA `(.L_x_30) ;  /* 0x0000000000389947 */ /* 0x000fea0003800000 */
[----:B------:R-:W-:-:S13]  /*25b0*/  ISETP.NE.AND P0, PT, R85, 0x3, PT ;  /* 0x000000035500780c */ /* 0x000fda0003f05270 */
[----:B------:R-:W-:Y:S05]  /*25c0*/  @!P0 BRA `(.L_x_31) ;  /* 0x0000000000048947 */ /* 0x000fea0003800000 */
[----:B------:R-:W-:Y:S01]  /*25d0*/  BPT.TRAP 0x1 ;  /* 0x000000040000795c */ /* 0x000fe20000300000 */
.L_x_31:
[----:B------:R-:W-:Y:S01]  /*25e0*/  UISETP.LT.AND UP0, UPT, UR9, 0x1, UPT ;  /* 0x000000010900788c */ /* 0x000fe2000bf01270 */
[----:B------:R-:W-:-:S03]  /*25f0*/  ISETP.GT.U32.AND P0, PT, R4, 0x1, PT ;  /* 0x000000010400780c */ /* 0x000fc60003f04070 */
[----:B------:R-:W-:-:S04]  /*2600*/  USEL UR6, UR9, 0x1, UP0 ;  /* 0x0000000109067887 */ /* 0x000fc80008000000 */
[----:B------:R-:W-:-:S04]  /*2610*/  UIADD3 UR6, UR5, UR9, -UR6 ;  /* 0x0000000905067290 */ /* 0x000fc8000fffe806 */
[----:B------:R-:W-:-:S04]  /*2620*/  USHF.L.U32 UR6, UR6, 0x3, URZ ;  /* 0x0000000306067899 */ /* 0x000fc8000800063f */
[----:B------:R-:W-:-:S04]  /*2630*/  ULOP3.LUT UR6, UR6, 0x38, URZ, 0xc0, !UPT ;  /* 0x0000003806067892 */ /* 0x000fc8000f8ec03f */
[----:B------:R-:W-:-:S04]  /*2640*/  UIADD3 UR6, UR10, 0x40, UR6 ;  /* 0x000000400a067890 */ /* 0x000fc8000fffe006 */
[----:B------:R-:W-:-:S09]  /*2650*/  UPRMT UR6, URZ, 0x654, UR6 ;  /* 0x000006543f067896 */ /* 0x000fd20008000006 */
[----:B------:R-:W-:Y:S01]  /*2660*/  SYNCS.ARRIVE.TRANS64.RED.A1T0 RZ, [UR6], RZ ;  /* 0x000000ffffff79a7 */ /* 0x000fe20008100406 */
[----:B------:R-:W-:Y:S05]  /*2670*/  @P0 BRA `(.L_x_30) ;  /* 0x0000000000040947 */ /* 0x000fea0003800000 */
[----:B------:R-:W-:Y:S01]  /*2680*/  BPT.TRAP 0x1 ;  /* 0x000000040000795c */ /* 0x000fe20000300000 */
.L_x_30:
[----:B------:R-:W0:Y:S01]  /*2690*/  LDC R14, c[0x0][0x288] ;  /* 0x0000a200ff0e7b82 */ /* 0x000e220000000800 */
[----:B------:R-:W-:Y:S01]  /*26a0*/  IMAD.SHL.U32 R27, R12, 0x20, RZ ;  /* 0x000000200c1b7824 */ /* 0x000fe200078e00ff */
[--C-:B------:R-:W-:Y:S01]  /*26b0*/  SHF.R.U32.HI R6, RZ, 0x7, R2.reuse ;  /* 0x00000007ff067819 */ /* 0x100fe20000011602 */
[----:B------:R-:W-:Y:S01]  /*26c0*/  IMAD R28, R13, 0xc0, RZ ;  /* 0x000000c00d1c7824 */ /* 0x000fe200078e02ff */
[----:B------:R-:W-:Y:S01]  /*26d0*/  SHF.R.U32.HI R7, RZ, 0x2, R2 ;  /* 0x00000002ff077819 */ /* 0x000fe20000011602 */
[----:B------:R-:W-:Y:S01]  /*26e0*/  ULDC UR6, c[0x0][0x284] ;  /* 0x0000a10000067ab9 */ /* 0x000fe20000000800 */
[C---:B------:R-:W-:Y:S01]  /*26f0*/  LOP3.LUT R8, R2.reuse, 0x60, RZ, 0xc0, !PT ;  /* 0x0000006002087812 */ /* 0x040fe200078ec0ff */
[----:B------:R-:W-:Y:S01]  /*2700*/  IMAD.SHL.U32 R18, R2, 0x2, RZ ;  /* 0x0000000202127824 */ /* 0x000fe200078e00ff */
[----:B------:R-:W-:Y:S01]  /*2710*/  LOP3.LUT R6, R6, 0x1, RZ, 0xc0, !PT ;  /* 0x0000000106067812 */ /* 0x000fe200078ec0ff */
[----:B------:R-:W-:Y:S01]  /*2720*/  IMAD.MOV.U32 R17, RZ, RZ, RZ ;  /* 0x000000ffff117224 */ /* 0x000fe200078e00ff */
[----:B------:R-:W-:Y:S01]  /*2730*/  LOP3.LUT R7, R7, 0x7, RZ, 0xc0, !PT ;  /* 0x0000000707077812 */ /* 0x000fe200078ec0ff */
[----:B------:R-:W-:Y:S01]  /*2740*/  IMAD.MOV.U32 R26, RZ, RZ, -0x1 ;  /* 0xffffffffff1a7424 */ /* 0x000fe200078e00ff */
[----:B------:R-:W-:Y:S01]  /*2750*/  SHF.R.U32.HI R8, RZ, 0x1, R8 ;  /* 0x00000001ff087819 */ /* 0x000fe20000011608 */
[----:B------:R-:W-:Y:S01]  /*2760*/  IMAD.SHL.U32 R16, R6, 0x40, RZ ;  /* 0x0000004006107824 */ /* 0x000fe200078e00ff */
[----:B------:R-:W-:-:S02]  /*2770*/  LOP3.LUT R9, R2, 0x3, RZ, 0xc0, !PT ;  /* 0x0000000302097812 */ /* 0x000fc400078ec0ff */
[-CC-:B------:R-:W-:Y:S02]  /*2780*/  IADD3 R15, RZ, -R8.reuse, -R7.reuse ;  /* 0x80000008ff0f7210 */ /* 0x180fe40007ffe807 */
[----:B------:R-:W-:Y:S02]  /*2790*/  LOP3.LUT R7, R16, 0x40, R7, 0xe2, !PT ;  /* 0x0000004010077812 */ /* 0x000fe400078ee207 */
[----:B------:R-:W-:Y:S01]  /*27a0*/  LOP3.LUT R18, R27, 0x6, R18, 0xf8, !PT ;  /* 0x000000061b127812 */ /* 0x000fe200078ef812 */
[----:B------:R-:W-:Y:S01]  /*27b0*/  IMAD R15, R6, -0x40, R15 ;  /* 0xffffffc0060f7824 */ /* 0x000fe200078e020f */
[----:B------:R-:W-:Y:S02]  /*27c0*/  LOP3.LUT R16, R7, R8, RZ, 0xfc, !PT ;  /* 0x0000000807107212 */ /* 0x000fe400078efcff */
[----:B0-----:R-:W-:Y:S01]  /*27d0*/  ISETP.GE.AND P0, PT, R27, R14, PT ;  /* 0x0000000e1b00720c */ /* 0x001fe20003f06270 */
[----:B------:R-:W-:Y:S02]  /*27e0*/  IMAD R6, R9, -0x2, R14 ;  /* 0xfffffffe09067824 */ /* 0x000fe400078e020e */
[----:B------:R-:W-:Y:S01]  /*27f0*/  IMAD.WIDE R16, R13, 0xc0, R16 ;  /* 0x000000c00d107825 */ /* 0x000fe200078e0210 */
[----:B------:R-:W-:-:S02]  /*2800*/  ISETP.GE.OR P0, PT, R28, UR6, P0 ;  /* 0x000000061c007c0c */ /* 0x000fc40008706670 */
[----:B------:R-:W-:Y:S01]  /*2810*/  IADD3 R28, -R28, UR6, R15 ;  /* 0x000000061c1c7c10 */ /* 0x000fe2000fffe10f */
[----:B------:R-:W-:-:S10]  /*2820*/  IMAD.IADD R27, R6, 0x1, -R27 ;  /* 0x00000001061b7824 */ /* 0x000fd400078e0a1b */
[----:B------:R-:W-:Y:S05]  /*2830*/  @P0 BRA `(.L_x_32) ;  /* 0x0000002400a00947 */ /* 0x000fea0003800000 */
[----:B------:R-:W0:Y:S01]  /*2840*/  LDC.64 R24, c[0x0][0x5c8] ;  /* 0x00017200ff187b82 */ /* 0x000e220000000a00 */
[----:B------:R-:W-:Y:S01]  /*2850*/  SHF.R.S32.HI R29, RZ, 0x1f, R21 ;  /* 0x0000001fff1d7819 */ /* 0x000fe20000011415 */
[----:B------:R-:W-:Y:S01]  /*2860*/  ULDC.64 UR6, c[0x0][0x5d0] ;  /* 0x0001740000067ab9 */ /* 0x000fe20000000a00 */
[----:B------:R-:W-:Y:S01]  /*2870*/  SHF.R.S32.HI R19, RZ, 0x1f, R18 ;  /* 0x0000001fff137819 */ /* 0x000fe20000011412 */
[----:B------:R-:W-:Y:S02]  /*2880*/  BSSY B0, `(.L_x_32) ;  /* 0x0000263000007945 */ /* 0x000fe40003800000 */
[----:B------:R-:W-:-:S04]  /*2890*/  IMAD R6, R29, UR6, RZ ;  /* 0x000000061d067c24 */ /* 0x000fc8000f8e02ff */
[C---:B------:R-:W-:Y:S02]  /*28a0*/  IMAD R9, R21.reuse, UR7, R6 ;  /* 0x0000000715097c24 */ /* 0x040fe4000f8e0206 */
[----:B------:R-:W-:Y:S01]  /*28b0*/  IMAD.WIDE.U32 R6, R21, UR6, R18 ;  /* 0x0000000615067c25 */ /* 0x000fe2000f8e0012 */
[----:B------:R-:W-:-:S03]  /*28c0*/  ULDC.64 UR6, c[0x0][0x5c0] ;  /* 0x0001700000067ab9 */ /* 0x000fc60000000a00 */
[----:B------:R-:W-:Y:S02]  /*28d0*/  IMAD.IADD R7, R7, 0x1, R9 ;  /* 0x0000000107077824 */ /* 0x000fe400078e0209 */
[-C--:B0-----:R-:W-:Y:S01]  /*28e0*/  IMAD R8, R17, R24.reuse, RZ ;  /* 0x0000001811087224 */ /* 0x081fe200078e02ff */
[----:B------:R-:W-:Y:S01]  /*28f0*/  SHF.L.U64.HI R20, R24, 0x3, R25 ;  /* 0x0000000318147819 */ /* 0x000fe20000010219 */
[----:B------:R-:W-:-:S04]  /*2900*/  IMAD.WIDE.U32 R12, R16, R24, R6 ;  /* 0x00000018100c7225 */ /* 0x000fc800078e0006 */
[----:B------:R-:W-:Y:S01]  /*2910*/  IMAD R15, R16, R25, R8 ;  /* 0x00000019100f7224 */ /* 0x000fe200078e0208 */
[----:B------:R-:W-:Y:S01]  /*2920*/  IADD3 R14, P2, R12, UR6, RZ ;  /* 0x000000060c0e7c10 */ /* 0x000fe2000ff5e0ff */
[C---:B------:R-:W-:Y:S01]  /*2930*/  IMAD.SHL.U32 R9, R24.reuse, 0x8, RZ ;  /* 0x0000000818097824 */ /* 0x040fe200078e00ff */
[----:B------:R-:W-:Y:S01]  /*2940*/  LEA R6, P3, R24, R12, 0x7 ;  /* 0x0000000c18067211 */ /* 0x000fe200078638ff */
[----:B------:R-:W-:-:S03]  /*2950*/  IMAD.IADD R13, R13, 0x1, R15 ;  /* 0x000000010d0d7824 */ /* 0x000fc600078e020f */
[----:B------:R-:W-:Y:S02]  /*2960*/  IADD3 R12, P1, P0, R12, UR6, R9 ;  /* 0x000000060c0c7c10 */ /* 0x000fe4000f83e009 */
[----:B------:R-:W-:Y:S02]  /*2970*/  IADD3.X R15, R13, UR7, RZ, P2, !PT ;  /* 0x000000070d0f7c10 */ /* 0x000fe400097fe4ff */
[----:B----45:R-:W-:Y:S02]  /*2980*/  FSETP.NEU.AND P2, PT, R10, RZ, PT ;  /* 0x000000ff0a00720b */ /* 0x030fe40003f4d000 */
[----:B------:R-:W-:Y:S02]  /*2990*/  LEA.HI.X R7, R24, R13, R25, 0x7, P3 ;  /* 0x0000000d18077211 */ /* 0x000fe400018f3c19 */
[C---:B------:R-:W-:Y:S02]  /*29a0*/  IADD3 R8, P3, R6.reuse, UR6, RZ ;  /* 0x0000000606087c10 */ /* 0x040fe4000ff7e0ff */
[----:B------:R-:W-:-:S02]  /*29b0*/  IADD3 R6, P5, P6, R6, UR6, R9 ;  /* 0x0000000606067c10 */ /* 0x000fc4000febe009 */
[----:B------:R-:W-:Y:S02]  /*29c0*/  IADD3.X R9, R7, UR7, RZ, P3, !PT ;  /* 0x0000000707097c10 */ /* 0x000fe40009ffe4ff */
[--C-:B------:R-:W-:Y:S02]  /*29d0*/  IADD3.X R13, R13, UR7, R20.reuse, P1, P0 ;  /* 0x000000070d0d7c10 */ /* 0x100fe40008fe0414 */
[----:B------:R-:W-:Y:S01]  /*29e0*/  IADD3.X R7, R7, UR7, R20, P5, P6 ;  /* 0x0000000707077c10 */ /* 0x000fe2000afec414 */
[----:B------:R-:W-:Y:S06]  /*29f0*/  @!P2 BRA `(.L_x_33) ;  /* 0x0000001c001ca947 */ /* 0x000fec0003800000 */
[----:B------:R-:W-:Y:S01]  /*2a00*/  ULDC.64 UR6, c[0x0][0x5b8] ;  /* 0x00016e0000067ab9 */ /* 0x000fe20000000a00 */
[----:B------:R-:W-:Y:S01]  /*2a10*/  ISETP.GE.AND P0, PT, R28, 0x1, PT ;  /* 0x000000011c00780c */ /* 0x000fe20003f06270 */
[----:B------:R-:W-:Y:S01]  /*2a20*/  IMAD R20, R29, UR6, RZ ;  /* 0x000000061d147c24 */ /* 0x000fe2000f8e02ff */
[----:B------:R-:W-:Y:S01]  /*2a30*/  ULDC.64 UR10, c[0x0][0x5a8] ;  /* 0x00016a00000a7ab9 */ /* 0x000fe20000000a00 */
[----:B------:R-:W-:Y:S01]  /*2a40*/  IMAD.WIDE.U32 R18, R21, UR6, R18 ;  /* 0x0000000615127c25 */ /* 0x000fe2000f8e0012 */
[----:B------:R-:W-:Y:S01]  /*2a50*/  ISETP.LT.OR P3, PT, R27, 0x1, !P0 ;  /* 0x000000011b00780c */ /* 0x000fe20004761670 */
[----:B------:R-:W-:Y:S01]  /*2a60*/  BSSY B1, `(.L_x_34) ;  /* 0x000000c000017945 */ /* 0x000fe20003800000 */
[----:B------:R-:W-:Y:S01]  /*2a70*/  PRMT R24, RZ, 0x7610, R24 ;  /* 0x00007610ff187816 */ /* 0x000fe20000000018 */
[----:B------:R-:W-:Y:S01]  /*2a80*/  IMAD R21, R21, UR7, R20 ;  /* 0x0000000715157c24 */ /* 0x000fe2000f8e0214 */
[----:B------:R-:W-:Y:S02]  /*2a90*/  ULDC.64 UR6, c[0x0][0x5b0] ;  /* 0x00016c0000067ab9 */ /* 0x000fe40000000a00 */
[----:B------:R-:W-:-:S02]  /*2aa0*/  IMAD R25, R17, UR6, RZ ;  /* 0x0000000611197c24 */ /* 0x000fc4000f8e02ff */
[----:B------:R-:W-:Y:S02]  /*2ab0*/  IMAD.IADD R19, R19, 0x1, R21 ;  /* 0x0000000113137824 */ /* 0x000fe400078e0215 */
[C---:B------:R-:W-:Y:S02]  /*2ac0*/  IMAD R25, R16.reuse, UR7, R25 ;  /* 0x0000000710197c24 */ /* 0x040fe4000f8e0219 */
[----:B------:R-:W-:-:S03]  /*2ad0*/  IMAD.WIDE.U32 R20, R16, UR6, R18 ;  /* 0x0000000610147c25 */ /* 0x000fc6000f8e0012 */
[----:B------:R-:W-:-:S04]  /*2ae0*/  IADD3 R20, P1, R20, UR10, RZ ;  /* 0x0000000a14147c10 */ /* 0x000fc8000ff3e0ff */
[----:B------:R-:W-:Y:S01]  /*2af0*/  IADD3.X R21, R21, UR11, R25, P1, !PT ;  /* 0x0000000b15157c10 */ /* 0x000fe20008ffe419 */
[----:B------:R-:W-:Y:S08]  /*2b00*/  @P3 BRA `(.L_x_35) ;  /* 0x0000000000043947 */ /* 0x000ff00003800000 */
[----:B------:R0:W5:Y:S02]  /*2b10*/  LDG.E.U8 R24, desc[UR20][R20.64] ;  /* 0x0000001414187981 */ /* 0x000164000c1e1100 */
.L_x_35:
[----:B------:R-:W-:Y:S05]  /*2b20*/  BSYNC B1 ;  /* 0x0000000000017941 */ /* 0x000fea0003800000 */
.L_x_34:
[----:B-----5:R-:W-:Y:S01]  /*2b30*/  LOP3.LUT R24, R24, 0xff, RZ, 0xc0, !PT ;  /* 0x000000ff18187812 */ /* 0x020fe200078ec0ff */
[----:B------:R-:W-:Y:S01]  /*2b40*/  BSSY B1, `(.L_x_36) ;  /* 0x000000b000017945 */ /* 0x000fe20003800000 */
[----:B------:R-:W-:Y:S02]  /*2b50*/  ISETP.LT.OR P2, PT, R27, 0x2, !P0 ;  /* 0x000000021b00780c */ /* 0x000fe40004741670 */
[----:B------:R-:W-:-:S05]  /*2b60*/  F2FP.F16.E4M3.UNPACK_B R24, R24 ;  /* 0x00000018ff18723e */ /* 0x000fca00020006ff */
[----:B------:R-:W-:-:S05]  /*2b70*/  HADD2.F32 R25, -RZ, R24.H0_H0 ;  /* 0x20000018ff197230 */ /* 0x000fca0000004100 */
[----:B------:R-:W-:-:S04]  /*2b80*/  FMUL R24, R25, R10 ;  /* 0x0000000a19187220 */ /* 0x000fc80000400000 */
[----:B--2---:R-:W-:-:S05]  /*2b90*/  FFMA R24, R83, R3, R24 ;  /* 0x0000000353187223 */ /* 0x004fca0000000018 */
[----:B------:R-:W-:Y:S02]  /*2ba0*/  F2FP.SATFINITE.E4M3.F32.PACK_AB_MERGE_C R25, RZ, R24, RZ ;  /* 0x00000018ff19723e */ /* 0x000fe400048070ff */
[----:B------:R-:W-:-:S03]  /*2bb0*/  PRMT R24, RZ, 0x7610, R24 ;  /* 0x00007610ff187816 */ /* 0x000fc60000000018 */
[----:B------:R1:W-:Y:S01]  /*2bc0*/  @!P3 STG.E.U8 desc[UR20][R14.64], R25 ;  /* 0x000000190e00b986 */ /* 0x0003e2000c101114 */
[----:B------:R-:W-:Y:S05]  /*2bd0*/  @P2 BRA `(.L_x_37) ;  /* 0x0000000000042947 */ /* 0x000fea0003800000 */
[----:B------:R2:W5:Y:S02]  /*2be0*/  LDG.E.U8 R24, desc[UR20][R20.64+0x1] ;  /* 0x0000011414187981 */ /* 0x000564000c1e1100 */
.L_x_37:
[----:B------:R-:W-:Y:S05]  /*2bf0*/  BSYNC B1 ;  /* 0x0000000000017941 */ /* 0x000fea0003800000 */
.L_x_36:
[----:B-----5:R-:W-:Y:S01]  /*2c00*/  LOP3.LUT R24, R24, 0xff, RZ, 0xc0, !PT ;  /* 0x000000ff18187812 */ /* 0x020fe200078ec0ff */
[----:B------:R-:W-:Y:S01]  /*2c10*/  BSSY B1, `(.L_x_38) ;  /* 0x0000013000017945 */ /* 0x000fe20003800000 */
[----:B------:R-:W-:Y:S02]  /*2c20*/  IADD3 R31, P1, R16, 0x8, RZ ;  /* 0x00000008101f7810 */ /* 0x000fe40007f3e0ff */
[----:B------:R-:W-:-:S05]  /*2c30*/  F2FP.F16.E4M3.UNPACK_B R24, R24 ;  /* 0x00000018ff18723e */ /* 0x000fca00020006ff */
[----:B-1----:R-:W-:Y:S02]  /*2c40*/  HADD2.F32 R25, -RZ, R24.H0_H0 ;  /* 0x20000018ff197230 */ /* 0x002fe40000004100 */
[----:B------:R-:W-:Y:S01]  /*2c50*/  IMAD.X R24, RZ, RZ, R17, P1 ;  /* 0x000000ffff187224 */ /* 0x000fe200008e0611 */
[----:B------:R-:W-:Y:S02]  /*2c60*/  ISETP.GE.AND P1, PT, R28, 0x9, PT ;  /* 0x000000091c00780c */ /* 0x000fe40003f26270 */
[----:B------:R-:W-:Y:S01]  /*2c70*/  FMUL R29, R25, R10 ;  /* 0x0000000a191d7220 */ /* 0x000fe20000400000 */
[----:B------:R-:W-:Y:S01]  /*2c80*/  IMAD R30, R24, UR6, RZ ;  /* 0x00000006181e7c24 */ /* 0x000fe2000f8e02ff */
[----:B------:R-:W-:Y:S01]  /*2c90*/  ISETP.LT.OR P5, PT, R27, 0x1, !P1 ;  /* 0x000000011b00780c */ /* 0x000fe20004fa1670 */
[----:B------:R-:W-:-:S04]  /*2ca0*/  IMAD.WIDE.U32 R24, R31, UR6, R18 ;  /* 0x000000061f187c25 */ /* 0x000fc8000f8e0012 */
[----:B------:R-:W-:Y:S01]  /*2cb0*/  FFMA R29, R84, R3, R29 ;  /* 0x00000003541d7223 */ /* 0x000fe2000000001d */
[----:B------:R-:W-:Y:S01]  /*2cc0*/  IMAD R31, R31, UR7, R30 ;  /* 0x000000071f1f7c24 */ /* 0x000fe2000f8e021e */
[----:B------:R-:W-:-:S03]  /*2cd0*/  IADD3 R24, P3, R24, UR10, RZ ;  /* 0x0000000a18187c10 */ /* 0x000fc6000ff7e0ff */
[----:B------:R-:W-:Y:S02]  /*2ce0*/  F2FP.SATFINITE.E4M3.F32.PACK_AB_MERGE_C R33, RZ, R29, RZ ;  /* 0x0000001dff21723e */ /* 0x000fe400048070ff */
[----:B------:R-:W-:Y:S02]  /*2cf0*/  IADD3.X R25, R25, UR11, R31, P3, !PT ;  /* 0x0000000b19197c10 */ /* 0x000fe40009ffe41f */
[----:B------:R-:W-:Y:S01]  /*2d00*/  PRMT R29, RZ, 0x7610, R29 ;  /* 0x00007610ff1d7816 */ /* 0x000fe2000000001d */
[----:B------:R1:W-:Y:S01]  /*2d10*/  @!P2 STG.E.U8 desc[UR20][R14.64+0x1], R33 ;  /* 0x000001210e00a986 */ /* 0x0003e2000c101114 */
[----:B------:R-:W-:Y:S05]  /*2d20*/  @P5 BRA `(.L_x_39) ;  /* 0x0000000000045947 */ /* 0x000fea0003800000 */
[----:B------:R3:W5:Y:S02]  /*2d30*/  LDG.E.U8 R29, desc[UR20][R24.64] ;  /* 0x00000014181d7981 */ /* 0x000764000c1e1100 */
.L_x_39:
[----:B------:R-:W-:Y:S05]  /*2d40*/  BSYNC B1 ;  /* 0x0000000000017941 */ /* 0x000fea0003800000 */
.L_x_38:
[----:B-----5:R-:W-:Y:S01]  /*2d50*/  LOP3.LUT R29, R29, 0xff, RZ, 0xc0, !PT ;  /* 0x000000ff1d1d7812 */ /* 0x020fe200078ec0ff */
[----:B------:R-:W-:Y:S01]  /*2d60*/  BSSY B1, `(.L_x_40) ;  /* 0x000000b000017945 */ /* 0x000fe20003800000 */
[----:B------:R-:W-:Y:S02]  /*2d70*/  ISETP.LT.OR P2, PT, R27, 0x2, !P1 ;  /* 0x000000021b00780c */ /* 0x000fe40004f41670 */
[----:B------:R-:W-:-:S05]  /*2d80*/  F2FP.F16.E4M3.UNPACK_B R29, R29 ;  /* 0x0000001dff1d723e */ /* 0x000fca00020006ff */
[----:B------:R-:W-:-:S05]  /*2d90*/  HADD2.F32 R29, -RZ, R29.H0_H0 ;  /* 0x2000001dff1d7230 */ /* 0x000fca0000004100 */
[----:B------:R-:W-:Y:S01]  /*2da0*/  FMUL R30, R29, R10 ;  /* 0x0000000a1d1e7220 */ /* 0x000fe20000400000 */
[----:B------:R-:W-:-:S03]  /*2db0*/  PRMT R29, RZ, 0x7610, R29 ;  /* 0x00007610ff1d7816 */ /* 0x000fc6000000001d */
[----:B------:R-:W-:-:S05]  /*2dc0*/  FFMA R30, R81, R3, R30 ;  /* 0x00000003511e7223 */ /* 0x000fca000000001e */
[----:B------:R-:W-:-:S05]  /*2dd0*/  F2FP.SATFINITE.E4M3.F32.PACK_AB_MERGE_C R31, RZ, R30, RZ ;  /* 0x0000001eff1f723e */ /* 0x000fca00048070ff */
[----:B------:R4:W-:Y:S01]  /*2de0*/  @!P5 STG.E.U8 desc[UR20][R12.64], R31 ;  /* 0x0000001f0c00d986 */ /* 0x0009e2000c101114 */
[----:B------:R-:W-:Y:S05]  /*2df0*/  @P2 BRA `(.L_x_41) ;  /* 0x0000000000042947 */ /* 0x000fea0003800000 */
[----:B------:R0:W5:Y:S02]  /*2e00*/  LDG.E.U8 R29, desc[UR20][R24.64+0x1] ;  /* 0x00000114181d7981 */ /* 0x000164000c1e1100 */
.L_x_41:
[----:B------:R-:W-:Y:S05]  /*2e10*/  BSYNC B1 ;  /* 0x0000000000017941 */ /* 0x000fea0003800000 */
.L_x_40:
[----:B-----5:R-:W-:Y:S01]  /*2e20*/  LOP3.LUT R29, R29, 0xff, RZ, 0xc0, !PT ;  /* 0x000000ff1d1d7812 */ /* 0x020fe200078ec0ff */
[----:B------:R-:W-:Y:S01]  /*2e30*/  BSSY B1, `(.L_x_42) ;  /* 0x000000b000017945 */ /* 0x000fe20003800000 */
[----:B------:R-:W-:Y:S02]  /*2e40*/  ISETP.LT.OR P3, PT, R27, 0x9, !P0 ;  /* 0x000000091b00780c */ /* 0x000fe40004761670 */
[----:B------:R-:W-:-:S05]  /*2e50*/  F2FP.F16.E4M3.UNPACK_B R29, R29 ;  /* 0x0000001dff1d723e */ /* 0x000fca00020006ff */
[----:B------:R-:W-:-:S05]  /*2e60*/  HADD2.F32 R29, -RZ, R29.H0_H0 ;  /* 0x2000001dff1d7230 */ /* 0x000fca0000004100 */
[----:B------:R-:W-:-:S04]  /*2e70*/  FMUL R29, R29, R10 ;  /* 0x0000000a1d1d7220 */ /* 0x000fc80000400000 */
[----:B------:R-:W-:-:S05]  /*2e80*/  FFMA R29, R82, R3, R29 ;  /* 0x00000003521d7223 */ /* 0x000fca000000001d */
[----:B----4-:R-:W-:Y:S02]  /*2e90*/  F2FP.SATFINITE.E4M3.F32.PACK_AB_MERGE_C R31, RZ, R29, RZ ;  /* 0x0000001dff1f723e */ /* 0x010fe400048070ff */
[----:B------:R-:W-:-:S03]  /*2ea0*/  PRMT R29, RZ, 0x7610, R29 ;  /* 0x00007610ff1d7816 */ /* 0x000fc6000000001d */
[----:B------:R4:W-:Y:S01]  /*2eb0*/  @!P2 STG.E.U8 desc[UR20][R12.64+0x1], R31 ;  /* 0x0000011f0c00a986 */ /* 0x0009e2000c101114 */
[----:B------:R-:W-:Y:S05]  /*2ec0*/  @P3 BRA `(.L_x_43) ;  /* 0x0000000000043947 */ /* 0x000fea0003800000 */
[----:B------:R0:W5:Y:S02]  /*2ed0*/  LDG.E.U8 R29, desc[UR20][R20.64+0x8] ;  /* 0x00000814141d7981 */ /* 0x000164000c1e1100 */
.L_x_43:
[----:B------:R-:W-:Y:S05]  /*2ee0*/  BSYNC B1 ;  /* 0x0000000000017941 */ /* 0x000fea0003800000 */
.L_x_42:
        /* <DEDUP_REMOVED lines=8> */
[----:B----4-:R-:W-:-:S05]  /*2f70*/  F2FP.SATFINITE.E4M3.F32.PACK_AB_MERGE_C R31, RZ, R30, RZ ;  /* 0x0000001eff1f723e */ /* 0x010fca00048070ff */
[----:B------:R4:W-:Y:S01]  /*2f80*/  @!P3 STG.E.U8 desc[UR20][R14.64+0x8], R31 ;  /* 0x0000081f0e00b986 */ /* 0x0009e2000c101114 */
[----:B------:R-:W-:Y:S05]  /*2f90*/  @P2 BRA `(.L_x_45) ;  /* 0x0000000000042947 */ /* 0x000fea0003800000 */
[----:B------:R0:W5:Y:S02]  /*2fa0*/  LDG.E.U8 R29, desc[UR20][R20.64+0x9] ;  /* 0x00000914141d7981 */ /* 0x000164000c1e1100 */
.L_x_45:
[----:B------:R-:W-:Y:S05]  /*2fb0*/  BSYNC B1 ;  /* 0x0000000000017941 */ /* 0x000fea0003800000 */
.L_x_44:
        /* <DEDUP_REMOVED lines=12> */
.L_x_47:
[----:B------:R-:W-:Y:S05]  /*3080*/  BSYNC B1 ;  /* 0x0000000000017941 */ /* 0x000fea0003800000 */
.L_x_46:
        /* <DEDUP_REMOVED lines=12> */
.L_x_49:
[----:B------:R-:W-:Y:S05]  /*3150*/  BSYNC B1 ;  /* 0x0000000000017941 */ /* 0x000fea0003800000 */
.L_x_48:
        /* <DEDUP_REMOVED lines=12> */
.L_x_51:
[----:B------:R-:W-:Y:S05]  /*3220*/  BSYNC B1 ;  /* 0x0000000000017941 */ /* 0x000fea0003800000 */
.L_x_50:
        /* <DEDUP_REMOVED lines=12> */
.L_x_53:
[----:B------:R-:W-:Y:S05]  /*32f0*/  BSYNC B1 ;  /* 0x0000000000017941 */ /* 0x000fea0003800000 */
.L_x_52:
        /* <DEDUP_REMOVED lines=12> */
.L_x_55:
[----:B------:R-:W-:Y:S05]  /*33c0*/  BSYNC B1 ;  /* 0x0000000000017941 */ /* 0x000fea0003800000 */
.L_x_54:
        /* <DEDUP_REMOVED lines=12> */
.L_x_57:
[----:B------:R-:W-:Y:S05]  /*3490*/  BSYNC B1 ;  /* 0x0000000000017941 */ /* 0x000fea0003800000 */
.L_x_56:
        /* <DEDUP_REMOVED lines=12> */
.L_x_59:
[----:B------:R-:W-:Y:S05]  /*3560*/  BSYNC B1 ;  /* 0x0000000000017941 */ /* 0x000fea0003800000 */
.L_x_58:
        /* <DEDUP_REMOVED lines=12> */
.L_x_61:
[----:B------:R-:W-:Y:S05]  /*3630*/  BSYNC B1 ;  /* 0x0000000000017941 */ /* 0x000fea0003800000 */
.L_x_60:
[----:B-----5:R-:W-:Y:S01]  /*3640*/  LOP3.LUT R29, R29, 0xff, RZ, 0xc0, !PT ;  /* 0x000000ff1d1d7812 */ /* 0x020fe200078ec0ff */
[----:B------:R-:W-:Y:S01]  /*3650*/  BSSY B1, `(.L_x_62) ;  /* 0x000000b000017945 */ /* 0x000fe20003800000 */
[----:B------:R-:W-:Y:S02]  /*3660*/  ISETP.LT.OR P2, PT, R27, 0x19, !P1 ;  /* 0x000000191b00780c */ /* 0x000fe40004f41670 */
[----:B------:R-:W-:Y:S02]  /*3670*/  F2FP.F16.E4M3.UNPACK_B R29, R29 ;  /* 0x0000001dff1d723e */ /* 0x000fe400020006ff */
[----:B0-2---:R-:W-:-:S03]  /*3680*/  PRMT R20, RZ, 0x7610, R20 ;  /* 0x00007610ff147816 */ /* 0x005fc60000000014 */
[----:B------:R-:W-:-:S05]  /*3690*/  HADD2.F32 R29, -RZ, R29.H0_H0 ;  /* 0x2000001dff1d7230 */ /* 0x000fca0000004100 */
[----:B------:R-:W-:-:S04]  /*36a0*/  FMUL R29, R29, R10 ;  /* 0x0000000a1d1d7220 */ /* 0x000fc80000400000 */
[----:B------:R-:W-:-:S05]  /*36b0*/  FFMA R29, R72, R3, R29 ;  /* 0x00000003481d7223 */ /* 0x000fca000000001d */
[----:B------:R-:W-:-:S05]  /*36c0*/  F2FP.SATFINITE.E4M3.F32.PACK_AB_MERGE_C R29, RZ, R29, RZ ;  /* 0x0000001dff1d723e */ /* 0x000fca00048070ff */
[----:B------:R0:W-:Y:S01]  /*36d0*/  @!P0 STG.E.U8 desc[UR20][R14.64+0x19], R29 ;  /* 0x0000191d0e008986 */ /* 0x0001e2000c101114 */
[----:B------:R-:W-:Y:S05]  /*36e0*/  @P2 BRA `(.L_x_63) ;  /* 0x0000000000042947 */ /* 0x000fea0003800000 */
[----:B------:R2:W5:Y:S02]  /*36f0*/  LDG.E.U8 R20, desc[UR20][R24.64+0x18] ;  /* 0x0000181418147981 */ /* 0x000564000c1e1100 */
.L_x_63:
[----:B------:R-:W-:Y:S05]  /*3700*/  BSYNC B1 ;  /* 0x0000000000017941 */ /* 0x000fea0003800000 */
.L_x_62:
[----:B-----5:R-:W-:Y:S01]  /*3710*/  LOP3.LUT R20, R20, 0xff, RZ, 0xc0, !PT ;  /* 0x000000ff14147812 */ /* 0x020fe200078ec0ff */
[----:B------:R-:W-:Y:S01]  /*3720*/  BSSY B1, `(.L_x_64) ;  /* 0x000000b000017945 */ /* 0x000fe20003800000 */
[----:B------:R-:W-:Y:S02]  /*3730*/  ISETP.LT.OR P1, PT, R27, 0x1a, !P1 ;  /* 0x0000001a1b00780c */ /* 0x000fe40004f21670 */
[----:B------:R-:W-:-:S05]  /*3740*/  F2FP.F16.E4M3.UNPACK_B R20, R20 ;  /* 0x00000014ff14723e */ /* 0x000fca00020006ff */
[----:B01--4-:R-:W-:-:S05]  /*3750*/  HADD2.F32 R15, -RZ, R20.H0_H0 ;  /* 0x20000014ff0f7230 */ /* 0x013fca0000004100 */
[----:B------:R-:W-:-:S04]  /*3760*/  FMUL R14, R15, R10 ;  /* 0x0000000a0f0e7220 */ /* 0x000fc80000400000 */
[----:B------:R-:W-:-:S05]  /*3770*/  FFMA R14, R69, R3, R14 ;  /* 0x00000003450e7223 */ /* 0x000fca000000000e */
[----:B------:R-:W-:Y:S02]  /*3780*/  F2FP.SATFINITE.E4M3.F32.PACK_AB_MERGE_C R15, RZ, R14, RZ ;  /* 0x0000000eff0f723e */ /* 0x000fe400048070ff */
[----:B------:R-:W-:-:S03]  /*3790*/  PRMT R14, RZ, 0x7610, R14 ;  /* 0x00007610ff0e7816 */ /* 0x000fc6000000000e */
[----:B------:R0:W-:Y:S01]  /*37a0*/  @!P2 STG.E.U8 desc[UR20][R12.64+0x18], R15 ;  /* 0x0000180f0c00a986 */ /* 0x0001e2000c101114 */
[----:B------:R-:W-:Y:S05]  /*37b0*/  @P1 BRA `(.L_x_65) ;  /* 0x0000000000041947 */ /* 0x000fea0003800000 */
[----:B------:R1:W5:Y:S02]  /*37c0*/  LDG.E.U8 R14, desc[UR20][R24.64+0x19] ;  /* 0x00001914180e7981 */ /* 0x000364000c1e1100 */
.L_x_65:
[----:B------:R-:W-:Y:S05]  /*37d0*/  BSYNC B1 ;  /* 0x0000000000017941 */ /* 0x000fea0003800000 */
.L_x_64:
[----:B-----5:R-:W-:Y:S01]  /*37e0*/  LOP3.LUT R14, R14, 0xff, RZ, 0xc0, !PT ;  /* 0x000000ff0e0e7812 */ /* 0x020fe200078ec0ff */
[----:B------:R-:W-:Y:S01]  /*37f0*/  BSSY B1, `(.L_x_66) ;  /* 0x0000013000017945 */ /* 0x000fe20003800000 */
[----:B-123--:R-:W-:Y:S02]  /*3800*/  IADD3 R25, P0, R16, 0x80, RZ ;  /* 0x0000008010197810 */ /* 0x00efe40007f1e0ff */
[----:B------:R-:W-:-:S05]  /*3810*/  F2FP.F16.E4M3.UNPACK_B R14, R14 ;  /* 0x0000000eff0e723e */ /* 0x000fca00020006ff */
[----:B0-----:R-:W-:Y:S02]  /*3820*/  HADD2.F32 R15, -RZ, R14.H0_H0 ;  /* 0x2000000eff0f7230 */ /* 0x001fe40000004100 */
        /* <DEDUP_REMOVED lines=15> */
.L_x_67:
[----:B------:R-:W-:Y:S05]  /*3920*/  BSYNC B1 ;  /* 0x0000000000017941 */ /* 0x000fea0003800000 */
.L_x_66:
[----:B-----5:R-:W-:Y:S01]  /*3930*/  LOP3.LUT R20, R20, 0xff, RZ, 0xc0, !PT ;  /* 0x000000ff14147812 */ /* 0x020fe200078ec0ff */
[----:B------:R-:W-:Y:S01]  /*3940*/  BSSY B1, `(.L_x_68) ;  /* 0x000000b000017945 */ /* 0x000fe20003800000 */
[----:B------:R-:W-:Y:S02]  /*3950*/  ISETP.LT.OR P2, PT, R27, 0x2, !P0 ;  /* 0x000000021b00780c */ /* 0x000fe40004741670 */
[----:B------:R-:W-:-:S05]  /*3960*/  F2FP.F16.E4M3.UNPACK_B R20, R20 ;  /* 0x00000014ff14723e */ /* 0x000fca00020006ff */
[----:B0-----:R-:W-:-:S05]  /*3970*/  HADD2.F32 R13, -RZ, R20.H0_H0 ;  /* 0x20000014ff0d7230 */ /* 0x001fca0000004100 */
[----:B------:R-:W-:-:S04]  /*3980*/  FMUL R12, R13, R10 ;  /* 0x0000000a0d0c7220 */ /* 0x000fc80000400000 */
[----:B------:R-:W-:-:S05]  /*3990*/  FFMA R12, R67, R3, R12 ;  /* 0x00000003430c7223 */ /* 0x000fca000000000c */
[----:B------:R-:W-:Y:S02]  /*39a0*/  F2FP.SATFINITE.E4M3.F32.PACK_AB_MERGE_C R13, RZ, R12, RZ ;  /* 0x0000000cff0d723e */ /* 0x000fe400048070ff */
[----:B------:R-:W-:-:S03]  /*39b0*/  PRMT R12, RZ, 0x7610, R12 ;  /* 0x00007610ff0c7816 */ /* 0x000fc6000000000c */
[----:B------:R0:W-:Y:S01]  /*39c0*/  @!P3 STG.E.U8 desc[UR20][R8.64], R13 ;  /* 0x0000000d0800b986 */ /* 0x0001e2000c101114 */
[----:B------:R-:W-:Y:S05]  /*39d0*/  @P2 BRA `(.L_x_69) ;  /* 0x0000000000042947 */ /* 0x000fea0003800000 */
[----:B------:R2:W5:Y:S02]  /*39e0*/  LDG.E.U8 R12, desc[UR20][R14.64+0x1] ;  /* 0x000001140e0c7981 */ /* 0x000564000c1e1100 */
.L_x_69:
[----:B------:R-:W-:Y:S05]  /*39f0*/  BSYNC B1 ;  /* 0x0000000000017941 */ /* 0x000fea0003800000 */
.L_x_68:
[----:B-----5:R-:W-:Y:S01]  /*3a00*/  LOP3.LUT R12, R12, 0xff, RZ, 0xc0, !PT ;  /* 0x000000ff0c0c7812 */ /* 0x020fe200078ec0ff */
[----:B------:R-:W-:Y:S01]  /*3a10*/  BSSY B1, `(.L_x_70) ;  /* 0x0000013000017945 */ /* 0x000fe20003800000 */
[----:B------:R-:W-:Y:S02]  /*3a20*/  IADD3 R21, P1, R16, 0x88, RZ ;  /* 0x0000008810157810 */ /* 0x000fe40007f3e0ff */
[----:B------:R-:W-:-:S03]  /*3a30*/  F2FP.F16.E4M3.UNPACK_B R12, R12 ;  /* 0x0000000cff0c723e */ /* 0x000fc600020006ff */
[----:B------:R-:W-:Y:S01]  /*3a40*/  IMAD.X R16, RZ, RZ, R17, P1 ;  /* 0x000000ffff107224 */ /* 0x000fe200008e0611 */
[----:B------:R-:W-:Y:S01]  /*3a50*/  ISETP.GE.AND P1, PT, R28, 0x89, PT ;  /* 0x000000891c00780c */ /* 0x000fe20003f26270 */
[----:B0-----:R-:W-:Y:S02]  /*3a60*/  HADD2.F32 R13, -RZ, R12.H0_H0 ;  /* 0x2000000cff0d7230 */ /* 0x001fe40000004100 */
[----:B------:R-:W-:Y:S01]  /*3a70*/  IMAD R16, R16, UR6, RZ ;  /* 0x0000000610107c24 */ /* 0x000fe2000f8e02ff */
[----:B------:R-:W-:Y:S01]  /*3a80*/  ISETP.LT.OR P5, PT, R27, 0x1, !P1 ;  /* 0x000000011b00780c */ /* 0x000fe20004fa1670 */
[----:B------:R-:W-:-:S04]  /*3a90*/  IMAD.WIDE.U32 R18, R21, UR6, R18 ;  /* 0x0000000615127c25 */ /* 0x000fc8000f8e0012 */
[----:B------:R-:W-:Y:S01]  /*3aa0*/  FMUL R13, R13, R10 ;  /* 0x0000000a0d0d7220 */ /* 0x000fe20000400000 */
[----:B------:R-:W-:-:S03]  /*3ab0*/  IMAD R21, R21, UR7, R16 ;  /* 0x0000000715157c24 */ /* 0x000fc6000f8e0210 */
[----:B------:R-:W-:Y:S01]  /*3ac0*/  FFMA R13, R68, R3, R13 ;  /* 0x00000003440d7223 */ /* 0x000fe2000000000d */
[----:B------:R-:W-:Y:S02]  /*3ad0*/  IADD3 R12, P3, R18, UR10, RZ ;  /* 0x0000000a120c7c10 */ /* 0x000fe4000ff7e0ff */
[----:B------:R-:W-:Y:S02]  /*3ae0*/  PRMT R16, RZ, 0x7610, R16 ;  /* 0x00007610ff107816 */ /* 0x000fe40000000010 */
[----:B------:R-:W-:Y:S02]  /*3af0*/  F2FP.SATFINITE.E4M3.F32.PACK_AB_MERGE_C R17, RZ, R13, RZ ;  /* 0x0000000dff11723e */ /* 0x000fe400048070ff */
[----:B------:R-:W-:-:S03]  /*3b00*/  IADD3.X R13, R19, UR11, R21, P3, !PT ;  /* 0x0000000b130d7c10 */ /* 0x000fc60009ffe415 */
[----:B------:R0:W-:Y:S01]  /*3b10*/  @!P2 STG.E.U8 desc[UR20][R8.64+0x1], R17 ;  /* 0x000001110800a986 */ /* 0x0001e2000c101114 */
[----:B------:R-:W-:Y:S05]  /*3b20*/  @P5 BRA `(.L_x_71) ;  /* 0x0000000000045947 */ /* 0x000fea0003800000 */
[----:B------:R3:W5:Y:S02]  /*3b30*/  LDG.E.U8 R16, desc[UR20][R12.64] ;  /* 0x000000140c107981 */ /* 0x000764000c1e1100 */
.L_x_71:
[----:B------:R-:W-:Y:S05]  /*3b40*/  BSYNC B1 ;  /* 0x0000000000017941 */ /* 0x000fea0003800000 */
.L_x_70:
        /* <DEDUP_REMOVED lines=12> */
.L_x_73:
[----:B------:R-:W-:Y:S05]  /*3c10*/  BSYNC B1 ;  /* 0x0000000000017941 */ /* 0x000fea0003800000 */
.L_x_72:
[----:B-----5:R-:W-:Y:S01]  /*3c20*/  LOP3.LUT R16, R16, 0xff, RZ, 0xc0, !PT ;  /* 0x000000ff10107812 */ /* 0x020fe200078ec0ff */
[----:B------:R-:W-:Y:S01]  /*3c30*/  BSSY B1, `(.L_x_74) ;  /* 0x000000b000017945 */ /* 0x000fe20003800000 */
[----:B------:R-:W-:Y:S02]  /*3c40*/  ISETP.LT.OR P3, PT, R27, 0x9, !P0 ;  /* 0x000000091b00780c */ /* 0x000fe40004761670 */
[----:B------:R-:W-:-:S05]  /*3c50*/  F2FP.F16.E4M3.UNPACK_B R16, R16 ;  /* 0x00000010ff10723e */ /* 0x000fca00020006ff */
[----:B0-----:R-:W-:Y:S01]  /*3c60*/  HADD2.F32 R17, -RZ, R16.H0_H0 ;  /* 0x20000010ff117230 */ /* 0x001fe20000004100 */
[----:B------:R-:W-:-:S04]  /*3c70*/  PRMT R16, RZ, 0x7610, R16 ;  /* 0x00007610ff107816 */ /* 0x000fc80000000010 */
[----:B------:R-:W-:-:S04]  /*3c80*/  FMUL R17, R17, R10 ;  /* 0x0000000a11117220 */ /* 0x000fc80000400000 */
[----:B------:R-:W-:-:S05]  /*3c90*/  FFMA R17, R66, R3, R17 ;  /* 0x0000000342117223 */ /* 0x000fca0000000011 */
[----:B------:R-:W-:-:S05]  /*3ca0*/  F2FP.SATFINITE.E4M3.F32.PACK_AB_MERGE_C R17, RZ, R17, RZ ;  /* 0x00000011ff11723e */ /* 0x000fca00048070ff */
[----:B------:R0:W-:Y:S01]  /*3cb0*/  @!P2 STG.E.U8 desc[UR20][R6.64+0x1], R17 ;  /* 0x000001110600a986 */ /* 0x0001e2000c101114 */
[----:B------:R-:W-:Y:S05]  /*3cc0*/  @P3 BRA `(.L_x_75) ;  /* 0x0000000000043947 */ /* 0x000fea0003800000 */
[----:B------:R0:W5:Y:S02]  /*3cd0*/  LDG.E.U8 R16, desc[UR20][R14.64+0x8] ;  /* 0x000008140e107981 */ /* 0x000164000c1e1100 */
.L_x_75:
[----:B------:R-:W-:Y:S05]  /*3ce0*/  BSYNC B1 ;  /* 0x0000000000017941 */ /* 0x000fea0003800000 */
.L_x_74:
        /* <DEDUP_REMOVED lines=12> */
.L_x_77:
[----:B------:R-:W-:Y:S05]  /*3db0*/  BSYNC B1 ;  /* 0x0000000000017941 */ /* 0x000fea0003800000 */
.L_x_76:
        /* <DEDUP_REMOVED lines=12> */
.L_x_79:
[----:B------:R-:W-:Y:S05]  /*3e80*/  BSYNC B1 ;  /* 0x0000000000017941 */ /* 0x000fea0003800000 */
.L_x_78:
        /* <DEDUP_REMOVED lines=12> */
.L_x_81:
[----:B------:R-:W-:Y:S05]  /*3f50*/  BSYNC B1 ;  /* 0x0000000000017941 */ /* 0x000fea0003800000 */
.L_x_80:
        /* <DEDUP_REMOVED lines=12> */
.L_x_83:
[----:B------:R-:W-:Y:S05]  /*4020*/  BSYNC B1 ;  /* 0x0000000000017941 */ /* 0x000fea0003800000 */
.L_x_82:
        /* <DEDUP_REMOVED lines=12> */
.L_x_85:
[----:B------:R-:W-:Y:S05]  /*40f0*/  BSYNC B1 ;  /* 0x0000000000017941 */ /* 0x000fea0003800000 */
.L_x_84:
        /* <DEDUP_REMOVED lines=12> */
.L_x_87:
[----:B------:R-:W-:Y:S05]  /*41c0*/  BSYNC B1 ;  /* 0x0000000000017941 */ /* 0x000fea0003800000 */
.L_x_86:
        /* <DEDUP_REMOVED lines=12> */
.L_x_89:
[----:B------:R-:W-:Y:S05]  /*4290*/  BSYNC B1 ;  /* 0x0000000000017941 */ /* 0x000fea0003800000 */
.L_x_88:
        /* <DEDUP_REMOVED lines=12> */
.L_x_91:
[----:B------:R-:W-:Y:S05]  /*4360*/  BSYNC B1 ;  /* 0x0000000000017941 */ /* 0x000fea0003800000 */
.L_x_90:
        /* <DEDUP_REMOVED lines=12> */
.L_x_93:
[----:B------:R-:W-:Y:S05]  /*4430*/  BSYNC B1 ;  /* 0x0000000000017941 */ /* 0x000fea0003800000 */
.L_x_92:
[----:B-----5:R-:W-:Y:S01]  /*4440*/  LOP3.LUT R16, R16, 0xff, RZ, 0xc0, !PT ;  /* 0x000000ff10107812 */ /* 0x020fe200078ec0ff */
[----:B------:R-:W-:Y:S01]  /*4450*/  BSSY B1, `(.L_x_94) ;  /* 0x000000b000017945 */ /* 0x000fe20003800000 */
[----:B------:R-:W-:Y:S02]  /*4460*/  ISETP.LT.OR P2, PT, R27, 0x19, !P1 ;  /* 0x000000191b00780c */ /* 0x000fe40004f41670 */
[----:B------:R-:W-:Y:S02]  /*4470*/  F2FP.F16.E4M3.UNPACK_B R16, R16 ;  /* 0x00000010ff10723e */ /* 0x000fe400020006ff */
[----:B012---:R-:W-:-:S03]  /*4480*/  PRMT R14, RZ, 0x7610, R14 ;  /* 0x00007610ff0e7816 */ /* 0x007fc6000000000e */
[----:B------:R-:W-:-:S05]  /*4490*/  HADD2.F32 R15, -RZ, R16.H0_H0 ;  /* 0x20000010ff0f7230 */ /* 0x000fca0000004100 */
[----:B------:R-:W-:-:S04]  /*44a0*/  FMUL R15, R15, R10 ;  /* 0x0000000a0f0f7220 */ /* 0x000fc80000400000 */
[----:B------:R-:W-:-:S05]  /*44b0*/  FFMA R15, R56, R3, R15 ;  /* 0x00000003380f7223 */ /* 0x000fca000000000f */
[----:B------:R-:W-:-:S05]  /*44c0*/  F2FP.SATFINITE.E4M3.F32.PACK_AB_MERGE_C R15, RZ, R15, RZ ;  /* 0x0000000fff0f723e */ /* 0x000fca00048070ff */
[----:B------:R0:W-:Y:S01]  /*44d0*/  @!P0 STG.E.U8 desc[UR20][R8.64+0x19], R15 ;  /* 0x0000190f08008986 */ /* 0x0001e2000c101114 */
[----:B------:R-:W-:Y:S05]  /*44e0*/  @P2 BRA `(.L_x_95) ;  /* 0x0000000000042947 */ /* 0x000fea0003800000 */
[----:B------:R1:W5:Y:S02]  /*44f0*/  LDG.E.U8 R14, desc[UR20][R12.64+0x18] ;  /* 0x000018140c0e7981 */ /* 0x000364000c1e1100 */
.L_x_95:
[----:B------:R-:W-:Y:S05]  /*4500*/  BSYNC B1 ;  /* 0x0000000000017941 */ /* 0x000fea0003800000 */
.L_x_94:
        /* <DEDUP_REMOVED lines=12> */
.L_x_97:
[----:B------:R-:W-:Y:S05]  /*45d0*/  BSYNC B1 ;  /* 0x0000000000017941 */ /* 0x000fea0003800000 */
.L_x_96:
[----:B------:R-:W-:Y:S05]  /*45e0*/  @P1 BRA `(.L_x_98) ;  /* 0x0000000800301947 */ /* 0x000fea0003800000 */
[----:B-----5:R-:W-:-:S04]  /*45f0*/  LOP3.LUT R8, R8, 0xff, RZ, 0xc0, !PT ;  /* 0x000000ff08087812 */ /* 0x020fc800078ec0ff */
[----:B------:R-:W-:-:S05]  /*4600*/  F2FP.F16.E4M3.UNPACK_B R8, R8 ;  /* 0x00000008ff08723e */ /* 0x000fca00020006ff */
[----:B0-----:R-:W-:-:S05]  /*4610*/  HADD2.F32 R9, -RZ, R8.H0_H0 ;  /* 0x20000008ff097230 */ /* 0x001fca0000004100 */
[----:B------:R-:W-:-:S04]  /*4620*/  FMUL R9, R9, R10 ;  /* 0x0000000a09097220 */ /* 0x000fc80000400000 */
[----:B------:R-:W-:-:S05]  /*4630*/  FFMA R9, R22, R3, R9 ;  /* 0x0000000316097223 */ /* 0x000fca0000000009 */
[----:B------:R-:W-:-:S05]  /*4640*/  F2FP.SATFINITE.E4M3.F32.PACK_AB_MERGE_C R9, RZ, R9, RZ ;  /* 0x00000009ff09723e */ /* 0x000fca00048070ff */
[----:B------:R0:W-:Y:S01]  /*4650*/  STG.E.U8 desc[UR20][R6.64+0x19], R9 ;  /* 0x0000190906007986 */ /* 0x0001e2000c101114 */
[----:B------:R-:W-:Y:S05]  /*4660*/  BRA `(.L_x_98) ;  /* 0x0000000800107947 */ /* 0x000fea0003800000 */
.L_x_33:
[----:B------:R-:W-:Y:S01]  /*4670*/  ISETP.GE.AND P3, PT, R28, 0x1, PT ;  /* 0x000000011c00780c */ /* 0x000fe20003f66270 */
[-C--:B--2---:R-:W-:Y:S01]  /*4680*/  FMUL R84, R84, R3.reuse ;  /* 0x0000000354547220 */ /* 0x084fe20000400000 */
[----:B------:R-:W-:Y:S01]  /*4690*/  ISETP.GE.AND P2, PT, R28, 0x9, PT ;  /* 0x000000091c00780c */ /* 0x000fe20003f46270 */
[-C--:B------:R-:W-:Y:S01]  /*46a0*/  FMUL R83, R83, R3.reuse ;  /* 0x0000000353537220 */ /* 0x080fe20000400000 */
[----:B------:R-:W-:Y:S01]  /*46b0*/  ISETP.LT.OR P6, PT, R27, 0x2, !P3 ;  /* 0x000000021b00780c */ /* 0x000fe20005fc1670 */
[-C--:B------:R-:W-:Y:S01]  /*46c0*/  FMUL R81, R81, R3.reuse ;  /* 0x0000000351517220 */ /* 0x080fe20000400000 */
[----:B------:R-:W-:Y:S01]  /*46d0*/  ISETP.LT.OR P5, PT, R27, 0x1, !P3 ;  /* 0x000000011b00780c */ /* 0x000fe20005fa1670 */
[-C--:B------:R-:W-:Y:S01]  /*46e0*/  FMUL R82, R82, R3.reuse ;  /* 0x0000000352527220 */ /* 0x080fe20000400000 */
[----:B------:R-:W-:Y:S01]  /*46f0*/  F2FP.SATFINITE.E4M3.F32.PACK_AB_MERGE_C R17, RZ, R84, RZ ;  /* 0x00000054ff11723e */ /* 0x000fe200048070ff */
[-C--:B------:R-:W-:Y:S01]  /*4700*/  FMUL R79, R79, R3.reuse ;  /* 0x000000034f4f7220 */ /* 0x080fe20000400000 */
[C---:B------:R-:W-:Y:S01]  /*4710*/  ISETP.LT.OR P0, PT, R27.reuse, 0x1, !P2 ;  /* 0x000000011b00780c */ /* 0x040fe20005701670 */
[-C--:B------:R-:W-:Y:S01]  /*4720*/  FMUL R80, R80, R3.reuse ;  /* 0x0000000350507220 */ /* 0x080fe20000400000 */
[----:B------:R-:W-:Y:S01]  /*4730*/  ISETP.LT.OR P1, PT, R27, 0x2, !P2 ;  /* 0x000000021b00780c */ /* 0x000fe20005721670 */
[----:B------:R-:W-:Y:S01]  /*4740*/  FMUL R77, R77, R3 ;  /* 0x000000034d4d7220 */ /* 0x000fe20000400000 */
[----:B------:R-:W-:Y:S01]  /*4750*/  F2FP.SATFINITE.E4M3.F32.PACK_AB_MERGE_C R83, RZ, R83, RZ ;  /* 0x00000053ff53723e */ /* 0x000fe200048070ff */
[----:B------:R-:W-:Y:S01]  /*4760*/  FMUL R78, R78, R3 ;  /* 0x000000034e4e7220 */ /* 0x000fe20000400000 */
[----:B------:R-:W-:Y:S01]  /*4770*/  F2FP.SATFINITE.E4M3.F32.PACK_AB_MERGE_C R81, RZ, R81, RZ ;  /* 0x00000051ff51723e */ /* 0x000fe200048070ff */
[----:B------:R0:W-:Y:S01]  /*4780*/  @!P6 STG.E.U8 desc[UR20][R14.64+0x1], R17 ;  /* 0x000001110e00e986 */ /* 0x0001e2000c101114 */
[----:B------:R-:W-:Y:S01]  /*4790*/  ISETP.LT.OR P6, PT, R27, 0x9, !P3 ;  /* 0x000000091b00780c */ /* 0x000fe20005fc1670 */
[----:B------:R-:W-:Y:S01]  /*47a0*/  FMUL R75, R75, R3 ;  /* 0x000000034b4b7220 */ /* 0x000fe20000400000 */
[----:B------:R-:W-:Y:S01]  /*47b0*/  F2FP.SATFINITE.E4M3.F32.PACK_AB_MERGE_C R19, RZ, R82, RZ ;  /* 0x00000052ff13723e */ /* 0x000fe200048070ff */
[----:B------:R-:W-:Y:S01]  /*47c0*/  @!P5 STG.E.U8 desc[UR20][R14.64], R83 ;  /* 0x000000530e00d986 */ /* 0x000fe2000c101114 */
[----:B------:R-:W-:Y:S01]  /*47d0*/  F2FP.SATFINITE.E4M3.F32.PACK_AB_MERGE_C R79, RZ, R79, RZ ;  /* 0x0000004fff4f723e */ /* 0x000fe200048070ff */
[-C--:B------:R-:W-:Y:S01]  /*47e0*/  FMUL R76, R76, R3.reuse ;  /* 0x000000034c4c7220 */ /* 0x080fe20000400000 */
[C---:B------:R-:W-:Y:S01]  /*47f0*/  ISETP.LT.OR P5, PT, R27.reuse, 0xa, !P2 ;  /* 0x0000000a1b00780c */ /* 0x040fe200057a1670 */
[----:B------:R-:W-:Y:S01]  /*4800*/  @!P0 STG.E.U8 desc[UR20][R12.64], R81 ;  /* 0x000000510c008986 */ /* 0x000fe2000c101114 */
[----:B------:R-:W-:Y:S01]  /*4810*/  ISETP.LT.OR P0, PT, R27, 0xa, !P3 ;  /* 0x0000000a1b00780c */ /* 0x000fe20005f01670 */
[----:B------:R-:W-:Y:S01]  /*4820*/  FMUL R73, R73, R3 ;  /* 0x0000000349497220 */ /* 0x000fe20000400000 */
[----:B------:R-:W-:Y:S01]  /*4830*/  F2FP.SATFINITE.E4M3.F32.PACK_AB_MERGE_C R77, RZ, R77, RZ ;  /* 0x0000004dff4d723e */ /* 0x000fe200048070ff */
[----:B------:R1:W-:Y:S01]  /*4840*/  @!P1 STG.E.U8 desc[UR20][R12.64+0x1], R19 ;  /* 0x000001130c009986 */ /* 0x0003e2000c101114 */
[C---:B------:R-:W-:Y:S01]  /*4850*/  ISETP.LT.OR P1, PT, R27.reuse, 0x9, !P2 ;  /* 0x000000091b00780c */ /* 0x040fe20005721670 */
[-C--:B------:R-:W-:Y:S01]  /*4860*/  FMUL R74, R74, R3.reuse ;  /* 0x000000034a4a7220 */ /* 0x080fe20000400000 */
[----:B0-----:R-:W-:Y:S01]  /*4870*/  F2FP.SATFINITE.E4M3.F32.PACK_AB_MERGE_C R17, RZ, R80, RZ ;  /* 0x00000050ff11723e */ /* 0x001fe200048070ff */
[----:B------:R-:W-:Y:S01]  /*4880*/  @!P6 STG.E.U8 desc[UR20][R14.64+0x8], R79 ;  /* 0x0000084f0e00e986 */ /* 0x000fe2000c101114 */
[----:B------:R-:W-:Y:S01]  /*4890*/  ISETP.LT.OR P6, PT, R27, 0x11, !P3 ;  /* 0x000000111b00780c */ /* 0x000fe20005fc1670 */
[----:B------:R-:W-:Y:S01]  /*48a0*/  FMUL R71, R71, R3 ;  /* 0x0000000347477220 */ /* 0x000fe20000400000 */
[----:B------:R-:W-:Y:S01]  /*48b0*/  F2FP.SATFINITE.E4M3.F32.PACK_AB_MERGE_C R75, RZ, R75, RZ ;  /* 0x0000004bff4b723e */ /* 0x000fe200048070ff */
[----:B------:R-:W-:Y:S01]  /*48c0*/  FMUL R72, R72, R3 ;  /* 0x0000000348487220 */ /* 0x000fe20000400000 */
[----:B------:R-:W-:Y:S01]  /*48d0*/  F2FP.SATFINITE.E4M3.F32.PACK_AB_MERGE_C R73, RZ, R73, RZ ;  /* 0x00000049ff49723e */ /* 0x000fe200048070ff */
[----:B------:R0:W-:Y:S01]  /*48e0*/  @!P0 STG.E.U8 desc[UR20][R14.64+0x9], R17 ;  /* 0x000009110e008986 */ /* 0x0001e2000c101114 */
[----:B------:R-:W-:Y:S01]  /*48f0*/  ISETP.LT.OR P0, PT, R27, 0x12, !P3 ;  /* 0x000000121b00780c */ /* 0x000fe20005f01670 */
[-C--:B------:R-:W-:Y:S01]  /*4900*/  FMUL R69, R69, R3.reuse ;  /* 0x0000000345457220 */ /* 0x080fe20000400000 */
[----:B-1----:R-:W-:Y:S01]  /*4910*/  F2FP.SATFINITE.E4M3.F32.PACK_AB_MERGE_C R19, RZ, R78, RZ ;  /* 0x0000004eff13723e */ /* 0x002fe200048070ff */
[----:B------:R-:W-:Y:S01]  /*4920*/  @!P1 STG.E.U8 desc[UR20][R12.64+0x8], R77 ;  /* 0x0000084d0c009986 */ /* 0x000fe2000c101114 */
[C---:B------:R-:W-:Y:S01]  /*4930*/  ISETP.LT.OR P1, PT, R27.reuse, 0x11, !P2 ;  /* 0x000000111b00780c */ /* 0x040fe20005721670 */
[----:B------:R-:W-:Y:S01]  /*4940*/  FMUL R70, R70, R3 ;  /* 0x0000000346467220 */ /* 0x000fe20000400000 */
[----:B------:R-:W-:Y:S01]  /*4950*/  F2FP.SATFINITE.E4M3.F32.PACK_AB_MERGE_C R71, RZ, R71, RZ ;  /* 0x00000047ff47723e */ /* 0x000fe200048070ff */
[----:B------:R1:W-:Y:S01]  /*4960*/  @!P5 STG.E.U8 desc[UR20][R12.64+0x9], R19 ;  /* 0x000009130c00d986 */ /* 0x0003e2000c101114 */
[----:B------:R-:W-:Y:S01]  /*4970*/  ISETP.LT.OR P5, PT, R27, 0x12, !P2 ;  /* 0x000000121b00780c */ /* 0x000fe200057a1670 */
[-C--:B------:R-:W-:Y:S01]  /*4980*/  FMUL R67, R67, R3.reuse ;  /* 0x0000000343437220 */ /* 0x080fe20000400000 */
[----:B------:R-:W-:Y:S01]  /*4990*/  F2FP.SATFINITE.E4M3.F32.PACK_AB_MERGE_C R21, RZ, R72, RZ ;  /* 0x00000048ff15723e */ /* 0x000fe200048070ff */
[----:B------:R-:W-:Y:S01]  /*49a0*/  @!P6 STG.E.U8 desc[UR20][R14.64+0x10], R75 ;  /* 0x0000104b0e00e986 */ /* 0x000fe2000c101114 */
[C---:B------:R-:W-:Y:S01]  /*49b0*/  ISETP.LT.OR P6, PT, R27.reuse, 0x19, !P3 ;  /* 0x000000191b00780c */ /* 0x040fe20005fc1670 */
[-C--:B------:R-:W-:Y:S01]  /*49c0*/  FMUL R68, R68, R3.reuse ;  /* 0x0000000344447220 */ /* 0x080fe20000400000 */
[----:B------:R-:W-:Y:S01]  /*49d0*/  ISETP.LT.OR P3, PT, R27, 0x1a, !P3 ;  /* 0x0000001a1b00780c */ /* 0x000fe20005f61670 */
[-C--:B------:R-:W-:Y:S01]  /*49e0*/  FMUL R65, R65, R3.reuse ;  /* 0x0000000341417220 */ /* 0x080fe20000400000 */
[----:B0-----:R-:W-:Y:S01]  /*49f0*/  F2FP.SATFINITE.E4M3.F32.PACK_AB_MERGE_C R17, RZ, R76, RZ ;  /* 0x0000004cff11723e */ /* 0x001fe200048070ff */
[----:B------:R-:W-:Y:S01]  /*4a00*/  FMUL R66, R66, R3 ;  /* 0x0000000342427220 */ /* 0x000fe20000400000 */
[----:B------:R-:W-:Y:S01]  /*4a10*/  F2FP.SATFINITE.E4M3.F32.PACK_AB_MERGE_C R69, RZ, R69, RZ ;  /* 0x00000045ff45723e */ /* 0x000fe200048070ff */
[----:B------:R-:W-:Y:S01]  /*4a20*/  FMUL R64, R64, R3 ;  /* 0x0000000340407220 */ /* 0x000fe20000400000 */
[----:B-1----:R-:W-:Y:S01]  /*4a30*/  F2FP.SATFINITE.E4M3.F32.PACK_AB_MERGE_C R19, RZ, R74, RZ ;  /* 0x0000004aff13723e */ /* 0x002fe200048070ff */
[----:B------:R0:W-:Y:S01]  /*4a40*/  @!P0 STG.E.U8 desc[UR20][R14.64+0x11], R17 ;  /* 0x000011110e008986 */ /* 0x0001e2000c101114 */
[----:B------:R-:W-:Y:S01]  /*4a50*/  F2FP.SATFINITE.E4M3.F32.PACK_AB_MERGE_C R67, RZ, R67, RZ ;  /* 0x00000043ff43723e */ /* 0x000fe200048070ff */
[-C--:B------:R-:W-:Y:S01]  /*4a60*/  FMUL R63, R63, R3.reuse ;  /* 0x000000033f3f7220 */ /* 0x080fe20000400000 */
[C---:B------:R-:W-:Y:S01]  /*4a70*/  ISETP.GE.AND P0, PT, R28.reuse, 0x89, PT ;  /* 0x000000891c00780c */ /* 0x040fe20003f06270 */
[----:B------:R-:W-:Y:S01]  /*4a80*/  @!P1 STG.E.U8 desc[UR20][R12.64+0x10], R73 ;  /* 0x000010490c009986 */ /* 0x000fe2000c101114 */
[----:B------:R-:W-:Y:S01]  /*4a90*/  ISETP.GE.AND P1, PT, R28, 0x81, PT ;  /* 0x000000811c00780c */ /* 0x000fe20003f26270 */
[----:B------:R-:W-:Y:S01]  /*4aa0*/  FMUL R61, R61, R3 ;  /* 0x000000033d3d7220 */ /* 0x000fe20000400000 */
[----:B------:R-:W-:Y:S01]  /*4ab0*/  F2FP.SATFINITE.E4M3.F32.PACK_AB_MERGE_C R65, RZ, R65, RZ ;  /* 0x00000041ff41723e */ /* 0x000fe200048070ff */
[----:B------:R-:W-:Y:S01]  /*4ac0*/  @!P5 STG.E.U8 desc[UR20][R12.64+0x11], R19 ;  /* 0x000011130c00d986 */ /* 0x000fe2000c101114 */
[C---:B------:R-:W-:Y:S01]  /*4ad0*/  ISETP.LT.OR P5, PT, R27.reuse, 0x19, !P2 ;  /* 0x000000191b00780c */ /* 0x040fe200057a1670 */
[-C--:B------:R-:W-:Y:S01]  /*4ae0*/  FMUL R62, R62, R3.reuse ;  /* 0x000000033e3e7220 */ /* 0x080fe20000400000 */
[C---:B------:R-:W-:Y:S01]  /*4af0*/  ISETP.LT.OR P2, PT, R27.reuse, 0x1a, !P2 ;  /* 0x0000001a1b00780c */ /* 0x040fe20005741670 */
[----:B------:R-:W-:Y:S01]  /*4b00*/  @!P6 STG.E.U8 desc[UR20][R14.64+0x18], R71 ;  /* 0x000018470e00e986 */ /* 0x000fe2000c101114 */
[C---:B------:R-:W-:Y:S01]  /*4b10*/  ISETP.LT.OR P6, PT, R27.reuse, 0x1, !P1 ;  /* 0x000000011b00780c */ /* 0x040fe20004fc1670 */
[-C--:B------:R-:W-:Y:S01]  /*4b20*/  FMUL R60, R60, R3.reuse ;  /* 0x000000033c3c7220 */ /* 0x080fe20000400000 */
[----:B0-----:R-:W-:Y:S01]  /*4b30*/  F2FP.SATFINITE.E4M3.F32.PACK_AB_MERGE_C R17, RZ, R70, RZ ;  /* 0x00000046ff11723e */ /* 0x001fe200048070ff */
[----:B------:R0:W-:Y:S01]  /*4b40*/  @!P3 STG.E.U8 desc[UR20][R14.64+0x19], R21 ;  /* 0x000019150e00b986 */ /* 0x0001e2000c101114 */
[----:B------:R-:W-:Y:S01]  /*4b50*/  ISETP.LT.OR P3, PT, R27, 0x2, !P1 ;  /* 0x000000021b00780c */ /* 0x000fe20004f61670 */
[----:B------:R-:W-:Y:S01]  /*4b60*/  FMUL R59, R59, R3 ;  /* 0x000000033b3b7220 */ /* 0x000fe20000400000 */
[----:B------:R-:W-:Y:S01]  /*4b70*/  F2FP.SATFINITE.E4M3.F32.PACK_AB_MERGE_C R63, RZ, R63, RZ ;  /* 0x0000003fff3f723e */ /* 0x000fe200048070ff */
[----:B------:R-:W-:Y:S01]  /*4b80*/  FMUL R57, R57, R3 ;  /* 0x0000000339397220 */ /* 0x000fe20000400000 */
[----:B------:R-:W-:Y:S01]  /*4b90*/  F2FP.SATFINITE.E4M3.F32.PACK_AB_MERGE_C R61, RZ, R61, RZ ;  /* 0x0000003dff3d723e */ /* 0x000fe200048070ff */
[----:B------:R-:W-:Y:S01]  /*4ba0*/  @!P5 STG.E.U8 desc[UR20][R12.64+0x18], R69 ;  /* 0x000018450c00d986 */ /* 0x000fe2000c101114 */
[C---:B------:R-:W-:Y:S01]  /*4bb0*/  ISETP.LT.OR P5, PT, R27.reuse, 0x1, !P0 ;  /* 0x000000011b00780c */ /* 0x040fe200047a1670 */
[----:B------:R-:W-:Y:S01]  /*4bc0*/  FMUL R58, R58, R3 ;  /* 0x000000033a3a7220 */ /* 0x000fe20000400000 */
[----:B------:R-:W-:Y:S01]  /*4bd0*/  F2FP.SATFINITE.E4M3.F32.PACK_AB_MERGE_C R59, RZ, R59, RZ ;  /* 0x0000003bff3b723e */ /* 0x000fe200048070ff */
[----:B------:R1:W-:Y:S01]  /*4be0*/  @!P2 STG.E.U8 desc[UR20][R12.64+0x19], R17 ;  /* 0x000019110c00a986 */ /* 0x0003e2000c101114 */
[----:B------:R-:W-:Y:S01]  /*4bf0*/  ISETP.LT.OR P2, PT, R27, 0xa, !P1 ;  /* 0x0000000a1b00780c */ /* 0x000fe20004f41670 */
[-C--:B------:R-:W-:Y:S01]  /*4c00*/  FMUL R23, R23, R3.reuse ;  /* 0x0000000317177220 */ /* 0x080fe20000400000 */
[----:B0-----:R-:W-:Y:S01]  /*4c10*/  F2FP.SATFINITE.E4M3.F32.PACK_AB_MERGE_C R15, RZ, R68, RZ ;  /* 0x00000044ff0f723e */ /* 0x001fe200048070ff */
[----:B------:R-:W-:Y:S01]  /*4c20*/  @!P6 STG.E.U8 desc[UR20][R8.64], R67 ;  /* 0x000000430800e986 */ /* 0x000fe2000c101114 */
[----:B------:R-:W-:Y:S01]  /*4c30*/  ISETP.LT.OR P6, PT, R27, 0x2, !P0 ;  /* 0x000000021b00780c */ /* 0x000fe200047c1670 */
[-C--:B------:R-:W-:Y:S01]  /*4c40*/  FMUL R56, R56, R3.reuse ;  /* 0x0000000338387220 */ /* 0x080fe20000400000 */
[-C--:B------:R-:W-:Y:S01]  /*4c50*/  FMUL R11, R11, R3.reuse ;  /* 0x000000030b0b7220 */ /* 0x080fe20000400000 */
[----:B------:R0:W-:Y:S01]  /*4c60*/  @!P3 STG.E.U8 desc[UR20][R8.64+0x1], R15 ;  /* 0x0000010f0800b986 */ /* 0x0001e2000c101114 */
[----:B------:R-:W-:Y:S01]  /*4c70*/  ISETP.LT.OR P3, PT, R27, 0x9, !P1 ;  /* 0x000000091b00780c */ /* 0x000fe20004f61670 */
[----:B------:R-:W-:Y:S01]  /*4c80*/  FMUL R22, R22, R3 ;  /* 0x0000000316167220 */ /* 0x000fe20000400000 */
[----:B------:R-:W-:Y:S01]  /*4c90*/  F2FP.SATFINITE.E4M3.F32.PACK_AB_MERGE_C R57, RZ, R57, RZ ;  /* 0x00000039ff39723e */ /* 0x000fe200048070ff */
[----:B------:R-:W-:Y:S01]  /*4ca0*/  @!P5 STG.E.U8 desc[UR20][R6.64], R65 ;  /* 0x000000410600d986 */ /* 0x000fe2000c101114 */
[----:B-1----:R-:W-:-:S02]  /*4cb0*/  F2FP.SATFINITE.E4M3.F32.PACK_AB_MERGE_C R13, RZ, R66, RZ ;  /* 0x00000042ff0d723e */ /* 0x002fc400048070ff */
[C---:B------:R-:W-:Y:S02]  /*4cc0*/  ISETP.LT.OR P5, PT, R27.reuse, 0x9, !P0 ;  /* 0x000000091b00780c */ /* 0x040fe400047a1670 */
[----:B------:R-:W-:Y:S01]  /*4cd0*/  F2FP.SATFINITE.E4M3.F32.PACK_AB_MERGE_C R23, RZ, R23, RZ ;  /* 0x00000017ff17723e */ /* 0x000fe200048070ff */
[----:B------:R1:W-:Y:S01]  /*4ce0*/  @!P6 STG.E.U8 desc[UR20][R6.64+0x1], R13 ;  /* 0x0000010d0600e986 */ /* 0x0003e2000c101114 */
[C---:B------:R-:W-:Y:S02]  /*4cf0*/  ISETP.LT.OR P6, PT, R27.reuse, 0xa, !P0 ;  /* 0x0000000a1b00780c */ /* 0x040fe400047c1670 */
[----:B0-----:R-:W-:Y:S01]  /*4d00*/  F2FP.SATFINITE.E4M3.F32.PACK_AB_MERGE_C R15, RZ, R64, RZ ;  /* 0x00000040ff0f723e */ /* 0x001fe200048070ff */
[----:B------:R-:W-:Y:S01]  /*4d10*/  @!P3 STG.E.U8 desc[UR20][R8.64+0x8], R63 ;  /* 0x0000083f0800b986 */ /* 0x000fe2000c101114 */
[C---:B------:R-:W-:Y:S02]  /*4d20*/  ISETP.LT.OR P3, PT, R27.reuse, 0x11, !P1 ;  /* 0x000000111b00780c */ /* 0x040fe40004f61670 */
[----:B------:R-:W-:Y:S01]  /*4d30*/  F2FP.SATFINITE.E4M3.F32.PACK_AB_MERGE_C R11, RZ, R11, RZ ;  /* 0x0000000bff0b723e */ /* 0x000fe200048070ff */
[----:B------:R0:W-:Y:S01]  /*4d40*/  @!P2 STG.E.U8 desc[UR20][R8.64+0x9], R15 ;  /* 0x0000090f0800a986 */ /* 0x0001e2000c101114 */
[----:B------:R-:W-:-:S02]  /*4d50*/  ISETP.LT.OR P2, PT, R27, 0x12, !P1 ;  /* 0x000000121b00780c */ /* 0x000fc40004f41670 */
[----:B------:R-:W-:Y:S01]  /*4d60*/  F2FP.SATFINITE.E4M3.F32.PACK_AB_MERGE_C R17, RZ, R22, RZ ;  /* 0x00000016ff11723e */ /* 0x000fe200048070ff */
[----:B------:R-:W-:Y:S01]  /*4d70*/  @!P5 STG.E.U8 desc[UR20][R6.64+0x8], R61 ;  /* 0x0000083d0600d986 */ /* 0x000fe2000c101114 */
[----:B-1----:R-:W-:Y:S02]  /*4d80*/  F2FP.SATFINITE.E4M3.F32.PACK_AB_MERGE_C R13, RZ, R62, RZ ;  /* 0x0000003eff0d723e */ /* 0x002fe400048070ff */
[----:B------:R-:W-:-:S03]  /*4d90*/  ISETP.LT.OR P5, PT, R27, 0x11, !P0 ;  /* 0x000000111b00780c */ /* 0x000fc600047a1670 */
[----:B------:R1:W-:Y:S01]  /*4da0*/  @!P6 STG.E.U8 desc[UR20][R6.64+0x9], R13 ;  /* 0x0000090d0600e986 */ /* 0x0003e2000c101114 */
[C---:B------:R-:W-:Y:S02]  /*4db0*/  ISETP.LT.OR P6, PT, R27.reuse, 0x12, !P0 ;  /* 0x000000121b00780c */ /* 0x040fe400047c1670 */
[----:B0-----:R-:W-:Y:S01]  /*4dc0*/  F2FP.SATFINITE.E4M3.F32.PACK_AB_MERGE_C R15, RZ, R60, RZ ;  /* 0x0000003cff0f723e */ /* 0x001fe200048070ff */
[----:B------:R-:W-:Y:S01]  /*4dd0*/  @!P3 STG.E.U8 desc[UR20][R8.64+0x10], R59 ;  /* 0x0000103b0800b986 */ /* 0x000fe2000c101114 */
[C---:B------:R-:W-:Y:S02]  /*4de0*/  ISETP.LT.OR P3, PT, R27.reuse, 0x19, !P0 ;  /* 0x000000191b00780c */ /* 0x040fe40004761670 */
[C---:B------:R-:W-:Y:S01]  /*4df0*/  ISETP.LT.OR P0, PT, R27.reuse, 0x1a, !P0 ;  /* 0x0000001a1b00780c */ /* 0x040fe20004701670 */
[----:B------:R0:W-:Y:S01]  /*4e00*/  @!P2 STG.E.U8 desc[UR20][R8.64+0x11], R15 ;  /* 0x0000110f0800a986 */ /* 0x0001e2000c101114 */
[C---:B------:R-:W-:Y:S02]  /*4e10*/  ISETP.LT.OR P2, PT, R27.reuse, 0x19, !P1 ;  /* 0x000000191b00780c */ /* 0x040fe40004f41670 */
[----:B------:R-:W-:Y:S01]  /*4e20*/  ISETP.LT.OR P1, PT, R27, 0x1a, !P1 ;  /* 0x0000001a1b00780c */ /* 0x000fe20004f21670 */
[----:B------:R2:W-:Y:S01]  /*4e30*/  @!P5 STG.E.U8 desc[UR20][R6.64+0x10], R57 ;  /* 0x000010390600d986 */ /* 0x0005e2000c101114 */
[----:B-1----:R-:W-:-:S05]  /*4e40*/  F2FP.SATFINITE.E4M3.F32.PACK_AB_MERGE_C R13, RZ, R58, RZ ;  /* 0x0000003aff0d723e */ /* 0x002fca00048070ff */
[----:B------:R2:W-:Y:S01]  /*4e50*/  @!P6 STG.E.U8 desc[UR20][R6.64+0x11], R13 ;  /* 0x0000110d0600e986 */ /* 0x0005e2000c101114 */
[----:B0-----:R-:W-:-:S03]  /*4e60*/  F2FP.SATFINITE.E4M3.F32.PACK_AB_MERGE_C R15, RZ, R56, RZ ;  /* 0x00000038ff0f723e */ /* 0x001fc600048070ff */
[----:B------:R2:W-:Y:S04]  /*4e70*/  @!P2 STG.E.U8 desc[UR20][R8.64+0x18], R23 ;  /* 0x000018170800a986 */ /* 0x0005e8000c101114 */
[----:B------:R2:W-:Y:S04]  /*4e80*/  @!P1 STG.E.U8 desc[UR20][R8.64+0x19], R15 ;  /* 0x0000190f08009986 */ /* 0x0005e8000c101114 */
[----:B------:R2:W-:Y:S04]  /*4e90*/  @!P3 STG.E.U8 desc[UR20][R6.64+0x18], R11 ;  /* 0x0000180b0600b986 */ /* 0x0005e8000c101114 */
[----:B------:R2:W-:Y:S02]  /*4ea0*/  @!P0 STG.E.U8 desc[UR20][R6.64+0x19], R17 ;  /* 0x0000191106008986 */ /* 0x0005e4000c101114 */
.L_x_98:
[----:B------:R-:W-:Y:S05]  /*4eb0*/  BSYNC B0 ;  /* 0x0000000000007941 */ /* 0x000fea0003800000 */
.L_x_32:
[----:B------:R-:W-:Y:S01]  /*4ec0*/  ULDC UR6, c[0x0][0xc] ;  /* 0x0000030000067ab9 */ /* 0x000fe20000000800 */
[----:B------:R-:W-:Y:S01]  /*4ed0*/  ULDC UR7, c[0x0][0x10] ;  /* 0x0000040000077ab9 */ /* 0x000fe20000000800 */
[----:B0-2---:R-:W0:Y:S01]  /*4ee0*/  LDC R9, c[0x0][0x14] ;  /* 0x00000500ff097b82 */ /* 0x005e220000000800 */
[----:B------:R-:W-:Y:S01]  /*4ef0*/  UIMAD.WIDE.U32 UR6, UR6, UR7, URZ ;  /* 0x00000007060672a5 */ /* 0x000fe2000f8e003f */
[----:B------:R-:W-:Y:S02]  /*4f00*/  IMAD.MOV.U32 R6, RZ, RZ, R0 ;  /* 0x000000ffff067224 */ /* 0x000fe400078e0000 */
[----:B------:R-:W-:Y:S02]  /*4f10*/  IMAD.MOV.U32 R7, RZ, RZ, R5 ;  /* 0x000000ffff077224 */ /* 0x000fe400078e0005 */
[----:B-1-34-:R-:W-:Y:S02]  /*4f20*/  IMAD.MOV.U32 R12, RZ, RZ, -0x1 ;  /* 0xffffffffff0c7424 */ /* 0x01afe400078e00ff */
[----:B------:R-:W-:-:S02]  /*4f30*/  IMAD.MOV.U32 R21, RZ, RZ, -0x1 ;  /* 0xffffffffff157424 */ /* 0x000fc400078e00ff */
[----:B0-----:R-:W-:-:S04]  /*4f40*/  IMAD.WIDE.U32 R6, R9, UR6, R6 ;  /* 0x0000000609067c25 */ /* 0x001fc8000f8e0006 */
[----:B------:R-:W-:Y:S01]  /*4f50*/  IMAD R5, R9, UR7, RZ ;  /* 0x0000000709057c24 */ /* 0x000fe2000f8e02ff */
[----:B------:R-:W-:Y:S01]  /*4f60*/  ULDC.64 UR6, c[0x0][0x650] ;  /* 0x0001940000067ab9 */ /* 0x000fe20000000a00 */
[----:B------:R-:W-:Y:S01]  /*4f70*/  IMAD.MOV.U32 R0, RZ, RZ, R6 ;  /* 0x000000ffff007224 */ /* 0x000fe200078e0006 */
[----:B------:R-:W-:Y:S01]  /*4f80*/  ISETP.GE.U32.AND P0, PT, R6, UR6, PT ;  /* 0x0000000606007c0c */ /* 0x000fe2000bf06070 */
[----:B------:R-:W-:Y:S01]  /*4f90*/  IMAD.IADD R5, R7, 0x1, R5 ;  /* 0x0000000107057824 */ /* 0x000fe200078e0205 */
[----:B------:R-:W-:-:S04]  /*4fa0*/  PRMT R7, RZ, 0x7610, R7 ;  /* 0x00007610ff077816 */ /* 0x000fc80000000007 */
[----:B------:R-:W-:-:S13]  /*4fb0*/  ISETP.GE.U32.AND.EX P0, PT, R5, UR7, PT, P0 ;  /* 0x0000000705007c0c */ /* 0x000fda000bf06100 */
[----:B------:R-:W-:Y:S05]  /*4fc0*/  @P0 BRA `(.L_x_99) ;  /* 0x0000000400640947 */ /* 0x000fea0003800000 */
[----:B------:R-:W0:Y:S01]  /*4fd0*/  S2R R20, SR_CTAID.X ;  /* 0x0000000000147919 */ /* 0x000e220000002500 */
[----:B------:R-:W1:Y:S01]  /*4fe0*/  LDC.64 R14, c[0x0][0x628] ;  /* 0x00018a00ff0e7b82 */ /* 0x000e620000000a00 */
[----:B------:R-:W-:Y:S01]  /*4ff0*/  ULDC UR6, c[0x0][0x150] ;  /* 0x0000540000067ab9 */ /* 0x000fe20000000800 */
[----:B------:R-:W-:Y:S01]  /*5000*/  IMAD.MOV.U32 R12, RZ, RZ, R0 ;  /* 0x000000ffff0c7224 */ /* 0x000fe200078e0000 */
[----:B------:R-:W2:Y:S01]  /*5010*/  S2R R24, SR_CTAID.Y ;  /* 0x0000000000187919 */ /* 0x000ea20000002600 */
[----:B------:R-:W-:-:S04]  /*5020*/  IMAD.MOV.U32 R13, RZ, RZ, R5 ;  /* 0x000000ffff0d7224 */ /* 0x000fc800078e0005 */
[----:B------:R-:W3:Y:S08]  /*5030*/  LDC R23, c[0x0][0x144] ;  /* 0x00005100ff177b82 */ /* 0x000ef00000000800 */
[----:B------:R-:W4:Y:S08]  /*5040*/  LDC R16, c[0x0][0x630] ;  /* 0x00018c00ff107b82 */ /* 0x000f300000000800 */
[----:B------:R-:W2:Y:S01]  /*5050*/  LDC.64 R18, c[0x0][0x620] ;  /* 0x00018800ff127b82 */ /* 0x000ea20000000a00 */
[----:B-1----:R-:W-:-:S04]  /*5060*/  ISETP.NE.U32.AND P0, PT, R14, RZ, PT ;  /* 0x000000ff0e00720c */ /* 0x002fc80003f05070 */
[----:B------:R-:W-:Y:S02]  /*5070*/  ISETP.NE.AND.EX P0, PT, R15, RZ, PT, P0 ;  /* 0x000000ff0f00720c */ /* 0x000fe40003f05300 */
[----:B0-----:R-:W-:-:S05]  /*5080*/  I2FP.F32.U32 R6, R20 ;  /* 0x0000001400067245 */ /* 0x001fca0000201000 */
[----:B------:R-:W-:-:S04]  /*5090*/  FMUL R6, R6, UR6 ;  /* 0x0000000606067c20 */ /* 0x000fc80008400000 */
[----:B------:R0:W1:Y:S02]  /*50a0*/  F2I.U32.TRUNC.NTZ R22, R6 ;  /* 0x0000000600167305 */ /* 0x000064000020f000 */
[----:B---34-:R-:W-:Y:S05]  /*50b0*/  @!P0 BRA `(.L_x_100) ;  /* 0x0000000000288947 */ /* 0x018fea0003800000 */
[----:B------:R-:W3:Y:S02]  /*50c0*/  LDC R7, c[0x0][0x634] ;  /* 0x00018d00ff077b82 */ /* 0x000ee40000000800 */
[----:B---3--:R-:W-:-:S05]  /*50d0*/  IADD3 R11, P0, R0, R7, RZ ;  /* 0x00000007000b7210 */ /* 0x008fca0007f1e0ff */
[----:B------:R-:W-:-:S04]  /*50e0*/  IMAD.X R17, RZ, RZ, R5, P0 ;  /* 0x000000ffff117224 */ /* 0x000fc800000e0605 */
[----:B0-----:R-:W-:-:S04]  /*50f0*/  IMAD.WIDE.U32 R6, R17, R14, RZ ;  /* 0x0000000e11067225 */ /* 0x001fc800078e00ff */
[----:B-----5:R-:W-:-:S04]  /*5100*/  IMAD.WIDE.U32 R8, P0, R11, R15, R6 ;  /* 0x0000000f0b087225 */ /* 0x020fc80007800006 */
[----:B------:R-:W-:-:S04]  /*5110*/  IMAD.WIDE.U32 R6, R11, R14, RZ ;  /* 0x0000000e0b067225 */ /* 0x000fc800078e00ff */
[----:B------:R-:W-:Y:S01]  /*5120*/  IMAD.X R13, RZ, RZ, RZ, P0 ;  /* 0x000000ffff0d7224 */ /* 0x000fe200000e06ff */
[----:B------:R-:W-:Y:S01]  /*5130*/  IADD3 RZ, P0, R7, R8, RZ ;  /* 0x0000000807ff7210 */ /* 0x000fe20007f1e0ff */
[----:B------:R-:W-:-:S04]  /*5140*/  IMAD.MOV.U32 R12, RZ, RZ, R9 ;  /* 0x000000ffff0c7224 */ /* 0x000fc800078e0009 */
[----:B------:R-:W-:-:S08]  /*5150*/  IMAD.WIDE.U32.X R12, R17, R15, R12, P0 ;  /* 0x0000000f110c7225 */ /* 0x000fd000000e040c */
.L_x_100:
[-CC-:B------:R-:W-:Y:S01]  /*5160*/  SHF.R.U64 R21, R12, R16.reuse, R13.reuse ;  /* 0x000000100c157219 */ /* 0x180fe2000000120d */
[----:B------:R-:W3:Y:S01]  /*5170*/  LDC.64 R30, c[0x0][0x640] ;  /* 0x00019000ff1e7b82 */ /* 0x000ee20000000a00 */
[----:B0-----:R-:W-:Y:S01]  /*5180*/  SHF.R.U32.HI R6, RZ, R16, R13 ;  /* 0x00000010ff067219 */ /* 0x001fe2000001160d */
[----:B-1----:R-:W-:Y:S01]  /*5190*/  IMAD.MOV R22, RZ, RZ, -R22 ;  /* 0x000000ffff167224 */ /* 0x002fe200078e0a16 */
[----:B------:R-:W-:Y:S01]  /*51a0*/  IADD3 R9, P0, RZ, -R21, RZ ;  /* 0x80000015ff097210 */ /* 0x000fe20007f1e0ff */
[----:B------:R-:W-:Y:S01]  /*51b0*/  ULDC UR6, c[0x0][0x154] ;  /* 0x0000550000067ab9 */ /* 0x000fe20000000800 */
[----:B------:R-:W-:Y:S02]  /*51c0*/  IMAD.MOV.U32 R11, RZ, RZ, 0x1 ;  /* 0x00000001ff0b7424 */ /* 0x000fe400078e00ff */
[----:B------:R-:W-:Y:S01]  /*51d0*/  IMAD R23, R23, R22, R20 ;  /* 0x0000001617177224 */ /* 0x000fe200078e0214 */
[----:B------:R-:W0:Y:S01]  /*51e0*/  LDC R12, c[0x0][0x618] ;  /* 0x00018600ff0c7b82 */ /* 0x000e220000000800 */
[----:B------:R-:W-:-:S02]  /*51f0*/  IMAD.X R7, RZ, RZ, ~R6, P0 ;  /* 0x000000ffff077224 */ /* 0x000fc400000e0e06 */
[----:B------:R-:W-:Y:S02]  /*5200*/  IMAD.MOV.U32 R6, RZ, RZ, R0 ;  /* 0x000000ffff067224 */ /* 0x000fe400078e0000 */
[-C--:B--2--5:R-:W-:Y:S02]  /*5210*/  IMAD R8, R7, R18.reuse, RZ ;  /* 0x0000001207087224 */ /* 0x0a4fe400078e02ff */
[----:B------:R-:W-:Y:S01]  /*5220*/  IMAD.MOV.U32 R7, RZ, RZ, R5 ;  /* 0x000000ffff077224 */ /* 0x000fe200078e0005 */
[----:B------:R-:W1:Y:S01]  /*5230*/  LDC R26, c[0x0][0x608] ;  /* 0x00018200ff1a7b82 */ /* 0x000e620000000800 */
[----:B------:R-:W-:-:S04]  /*5240*/  IMAD.WIDE.U32 R6, R9, R18, R6 ;  /* 0x0000001209067225 */ /* 0x000fc800078e0006 */
[----:B------:R-:W-:-:S03]  /*5250*/  IMAD R9, R9, R19, R8 ;  /* 0x0000001309097224 */ /* 0x000fc600078e0208 */
[----:B------:R-:W2:Y:S01]  /*5260*/  LDC R28, c[0x0][0x658] ;  /* 0x00019600ff1c7b82 */ /* 0x000ea20000000800 */
[----:B------:R-:W-:Y:S01]  /*5270*/  I2FP.F32.U32 R8, R24 ;  /* 0x0000001800087245 */ /* 0x000fe20000201000 */
[----:B------:R-:W-:Y:S01]  /*5280*/  IMAD.IADD R7, R7, 0x1, R9 ;  /* 0x0000000107077824 */ /* 0x000fe200078e0209 */
[----:B---3--:R-:W-:Y:S01]  /*5290*/  ISETP.NE.U32.AND P0, PT, R30, RZ, PT ;  /* 0x000000ff1e00720c */ /* 0x008fe20003f05070 */
[----:B------:R-:W-:Y:S02]  /*52a0*/  IMAD.MOV.U32 R9, RZ, RZ, -0x1 ;  /* 0xffffffffff097424 */ /* 0x000fe400078e00ff */
[----:B------:R-:W-:Y:S02]  /*52b0*/  FMUL R8, R8, UR6 ;  /* 0x0000000608087c20 */ /* 0x000fe40008400000 */
[----:B------:R-:W3:Y:S01]  /*52c0*/  LDC R19, c[0x0][0x148] ;  /* 0x00005200ff137b82 */ /* 0x000ee20000000800 */
[----:B0-----:R-:W-:Y:S01]  /*52d0*/  SHF.R.U64 R16, R6, R12, R7 ;  /* 0x0000000c06107219 */ /* 0x001fe20000001207 */
[----:B------:R0:W4:Y:S01]  /*52e0*/  F2I.U32.TRUNC.NTZ R17, R8 ;  /* 0x0000000800117305 */ /* 0x000122000020f000 */
[----:B------:R-:W-:-:S02]  /*52f0*/  ISETP.NE.AND.EX P0, PT, R31, RZ, PT, P0 ;  /* 0x000000ff1f00720c */ /* 0x000fc40003f05300 */
[----:B------:R-:W-:-:S03]  /*5300*/  SHF.R.U32.HI R7, RZ, R12, R7 ;  /* 0x0000000cff077219 */ /* 0x000fc60000011607 */
[----:B------:R-:W0:Y:S01]  /*5310*/  LDC R20, c[0x0][0x600] ;  /* 0x00018000ff147b82 */ /* 0x000e220000000800 */
[-CC-:B-1----:R-:W-:Y:S02]  /*5320*/  SHF.R.U64 R14, R16, R26.reuse, R7.reuse ;  /* 0x0000001a100e7219 */ /* 0x182fe40000001207 */
[----:B------:R-:W-:-:S05]  /*5330*/  SHF.R.U32.HI R7, RZ, R26, R7 ;  /* 0x0000001aff077219 */ /* 0x000fca0000011607 */
[----:B------:R-:W1:Y:S01]  /*5340*/  LDC R22, c[0x0][0x648] ;  /* 0x00019200ff167b82 */ /* 0x000e620000000800 */
[-CC-:B--2---:R-:W-:Y:S02]  /*5350*/  SHF.R.U64 R18, R14, R28.reuse, R7.reuse ;  /* 0x0000001c0e127219 */ /* 0x184fe40000001207 */
[-C--:B------:R-:W-:Y:S02]  /*5360*/  SHF.L.U32 R9, R9, R28.reuse, RZ ;  /* 0x0000001c09097219 */ /* 0x080fe400000006ff */
[-C--:B------:R-:W-:Y:S01]  /*5370*/  SHF.R.U32.HI R7, RZ, R28.reuse, R7 ;  /* 0x0000001cff077219 */ /* 0x080fe20000011607 */
[----:B------:R-:W-:Y:S01]  /*5380*/  IMAD.MOV.U32 R6, RZ, RZ, R18 ;  /* 0x000000ffff067224 */ /* 0x000fe200078e0012 */
[----:B------:R-:W-:Y:S01]  /*5390*/  SHF.L.U32 R26, R11, R28, RZ ;  /* 0x0000001c0b1a7219 */ /* 0x000fe200000006ff */
[----:B------:R-:W2:Y:S01]  /*53a0*/  LDC R27, c[0x0][0x638] ;  /* 0x00018e00ff1b7b82 */ /* 0x000ea20000000800 */
[----:B------:R-:W-:-:S07]  /*53b0*/  LOP3.LUT R25, RZ, R9, RZ, 0x33, !PT ;  /* 0x00000009ff197212 */ /* 0x000fce00078e33ff */
[----:B------:R-:W0:Y:S01]  /*53c0*/  LDC R29, c[0x0][0x610] ;  /* 0x00018400ff1d7b82 */ /* 0x000e220000000800 */
[----:B----4-:R-:W-:Y:S05]  /*53d0*/  @!P0 BRA `(.L_x_101) ;  /* 0x0000000000288947 */ /* 0x010fea0003800000 */
[----:B------:R-:W4:Y:S02]  /*53e0*/  LDC R11, c[0x0][0x64c] ;  /* 0x00019300ff0b7b82 */ /* 0x000f240000000800 */
[----:B----4-:R-:W-:-:S05]  /*53f0*/  IADD3 R11, P0, R18, R11, RZ ;  /* 0x0000000b120b7210 */ /* 0x010fca0007f1e0ff */
[----:B------:R-:W-:-:S04]  /*5400*/  IMAD.X R15, RZ, RZ, R7, P0 ;  /* 0x000000ffff0f7224 */ /* 0x000fc800000e0607 */
[----:B------:R-:W-:-:S04]  /*5410*/  IMAD.WIDE.U32 R6, R15, R30, RZ ;  /* 0x0000001e0f067225 */ /* 0x000fc800078e00ff */
[----:B0-----:R-:W-:-:S04]  /*5420*/  IMAD.WIDE.U32 R8, P0, R11, R31, R6 ;  /* 0x0000001f0b087225 */ /* 0x001fc80007800006 */
[----:B------:R-:W-:-:S04]  /*5430*/  IMAD.WIDE.U32 R6, R11, R30, RZ ;  /* 0x0000001e0b067225 */ /* 0x000fc800078e00ff */
[----:B------:R-:W-:Y:S01]  /*5440*/  IMAD.X R13, RZ, RZ, RZ, P0 ;  /* 0x000000ffff0d7224 */ /* 0x000fe200000e06ff */
[----:B------:R-:W-:Y:S01]  /*5450*/  IADD3 RZ, P0, R7, R8, RZ ;  /* 0x0000000807ff7210 */ /* 0x000fe20007f1e0ff */
[----:B------:R-:W-:-:S04]  /*5460*/  IMAD.MOV.U32 R12, RZ, RZ, R9 ;  /* 0x000000ffff0c7224 */ /* 0x000fc800078e0009 */
[----:B------:R-:W-:-:S08]  /*5470*/  IMAD.WIDE.U32.X R6, R15, R31, R12, P0 ;  /* 0x0000001f0f067225 */ /* 0x000fd000000e040c */
.L_x_101:
[----:B-1----:R-:W-:Y:S01]  /*5480*/  SHF.R.U64 R6, R6, R22, R7 ;  /* 0x0000001606067219 */ /* 0x002fe20000001207 */
[----:B0-----:R-:W-:Y:S01]  /*5490*/  VIADD R11, R20, 0xffffffff ;  /* 0xffffffff140b7836 */ /* 0x001fe20000000000 */
[----:B------:R-:W-:Y:S01]  /*54a0*/  LOP3.LUT R9, R14, R25, RZ, 0xc0, !PT ;  /* 0x000000190e097212 */ /* 0x000fe200078ec0ff */
[----:B------:R-:W-:Y:S02]  /*54b0*/  IMAD.MOV R17, RZ, RZ, -R17 ;  /* 0x000000ffff117224 */ /* 0x000fe400078e0a11 */
[----:B------:R-:W-:Y:S02]  /*54c0*/  IMAD.MOV R7, RZ, RZ, -R6 ;  /* 0x000000ffff077224 */ /* 0x000fe400078e0a06 */
[----:B------:R-:W-:Y:S01]  /*54d0*/  IMAD R26, R26, R6, R9 ;  /* 0x000000061a1a7224 */ /* 0x000fe200078e0209 */
[----:B------:R-:W-:Y:S01]  /*54e0*/  LOP3.LUT R9, R16, R11, RZ, 0xc0, !PT ;  /* 0x0000000b10097212 */ /* 0x000fe200078ec0ff */
[----:B---3--:R-:W-:Y:S02]  /*54f0*/  @P4 IMAD R23, R19, R17, R24 ;  /* 0x0000001113174224 */ /* 0x008fe400078e0218 */
[----:B--2---:R-:W-:-:S02]  /*5500*/  IMAD R6, R7, R27, R18 ;  /* 0x0000001b07067224 */ /* 0x004fc400078e0212 */
[----:B------:R-:W-:Y:S02]  /*5510*/  IMAD R26, R26, R29, R23 ;  /* 0x0000001d1a1a7224 */ /* 0x000fe400078e0217 */
[----:B------:R-:W-:Y:S02]  /*5520*/  IMAD R9, R6, R20, R9 ;  /* 0x0000001406097224 */ /* 0x000fe400078e0209 */
[----:B------:R-:W-:-:S03]  /*5530*/  IMAD.MOV.U32 R7, RZ, RZ, 0x1 ;  /* 0x00000001ff077424 */ /* 0x000fc600078e00ff */
[----:B------:R-:W-:Y:S02]  /*5540*/  SEL R12, R9, R26, !P4 ;  /* 0x0000001a090c7207 */ /* 0x000fe40006000000 */
[----:B------:R-:W-:-:S07]  /*5550*/  SEL R26, R26, R9, !P4 ;  /* 0x000000091a1a7207 */ /* 0x000fce0006000000 */
.L_x_99:
[----:B------:R-:W-:Y:S01]  /*5560*/  UIADD3 UR5, UR9, UR5, URZ ;  /* 0x0000000509057290 */ /* 0x000fe2000fffe03f */
[----:B------:R-:W-:Y:S01]  /*5570*/  LOP3.LUT P0, RZ, R7, 0xff, RZ, 0xc0, !PT ;  /* 0x000000ff07ff7812 */ /* 0x000fe2000780c0ff */
[----:B------:R-:W-:Y:S02]  /*5580*/  IMAD.MOV.U32 R13, RZ, RZ, R26 ;  /* 0x000000ffff0d7224 */ /* 0x000fe400078e001a */
[----:B------:R-:W-:Y:S02]  /*5590*/  USHF.R.U32.HI UR6, URZ, 0x3, UR5 ;  /* 0x000000033f067899 */ /* 0x000fe40008011605 */
[----:B------:R-:W-:Y:S02]  /*55a0*/  UISETP.GT.U32.AND UP1, UPT, UR5, 0x7, UPT ;  /* 0x000000070500788c */ /* 0x000fe4000bf24070 */
[----:B------:R-:W-:Y:S02]  /*55b0*/  ULOP3.LUT UR6, UR6, 0x1, URZ, 0xc0, !UPT ;  /* 0x0000000106067892 */ /* 0x000fe4000f8ec03f */
[----:B------:R-:W-:-:S02]  /*55c0*/  UISETP.LT.U32.AND UP1, UPT, UR9, 0x8, UP1 ;  /* 0x000000080900788c */ /* 0x000fc40008f21070 */
[----:B------:R-:W-:Y:S02]  /*55d0*/  UISETP.NE.U32.AND UP0, UPT, UR6, 0x1, UPT ;  /* 0x000000010600788c */ /* 0x000fe4000bf05070 */
[----:B------:R-:W-:Y:S02]  /*55e0*/  USEL UR7, URZ, 0x1, !UP1 ;  /* 0x000000013f077887 */ /* 0x000fe4000c800000 */
[----:B------:R-:W-:Y:S02]  /*55f0*/  UISETP.GT.U32.AND UP0, UPT, UR9, 0x7, !UP0 ;  /* 0x000000070900788c */ /* 0x000fe4000c704070 */
[----:B------:R-:W-:Y:S02]  /*5600*/  ULOP3.LUT UR5, UR5, 0x7, URZ, 0xc0, !UPT ;  /* 0x0000000705057892 */ /* 0x000fe4000f8ec03f */
[----:B------:R-:W-:-:S04]  /*5610*/  USEL UR6, URZ, 0x1, !UP0 ;  /* 0x000000013f067887 */ /* 0x000fc8000c000000 */
[----:B------:R-:W-:Y:S01]  /*5620*/  ULOP3.LUT UR4, UR6, UR4, UR7, 0x96, !UPT ;  /* 0x0000000406047292 */ /* 0x000fe2000f8e9607 */
[----:B------:R-:W-:Y:S11]  /*5630*/  @P0 BRA `(.L_x_102) ;  /* 0xffffffb800700947 */ /* 0x000ff6000383ffff */
[----:B------:R-:W-:Y:S05]  /*5640*/  EXIT ;  /* 0x000000000000794d */ /* 0x000fea0003800000 */
.L_x_4:
[----:B0-----:R-:W-:Y:S01]  /*5650*/  ULDC.64 UR4, c[0x0][0x650] ;  /* 0x0001940000047ab9 */ /* 0x001fe20000000a00 */
        /* <DEDUP_REMOVED lines=25> */
.L_x_104:
[-CC-:B------:R-:W-:Y:S01]  /*57f0*/  SHF.R.U64 R17, R14, R18.reuse, R15.reuse ;  /* 0x000000120e117219 */ /* 0x180fe2000000120f */
[----:B------:R-:W0:Y:S01]  /*5800*/  LDC R16, c[0x0][0x618] ;  /* 0x00018600ff107b82 */ /* 0x000e220000000800 */
[----:B------:R-:W-:Y:S01]  /*5810*/  SHF.R.U32.HI R7, RZ, R18, R15 ;  /* 0x00000012ff077219 */ /* 0x000fe2000001160f */
[----:B------:R-:W-:Y:S01]  /*5820*/  ULDC UR4, c[0x0][0x150] ;  /* 0x0000540000047ab9 */ /* 0x000fe20000000800 */
[----:B------:R-:W-:Y:S01]  /*5830*/  IADD3 R9, P0, RZ, -R17, RZ ;  /* 0x80000011ff097210 */ /* 0x000fe20007f1e0ff */
[----:B------:R-:W-:Y:S01]  /*5840*/  IMAD.MOV.U32 R10, RZ, RZ, R0 ;  /* 0x000000ffff0a7224 */ /* 0x000fe200078e0000 */
[----:B------:R-:W-:Y:S01]  /*5850*/  I2FP.F32.U32 R12, R6 ;  /* 0x00000006000c7245 */ /* 0x000fe20000201000 */
[----:B------:R-:W-:Y:S02]  /*5860*/  IMAD.MOV.U32 R11, RZ, RZ, R5 ;  /* 0x000000ffff0b7224 */ /* 0x000fe400078e0005 */
[----:B------:R-:W1:Y:S01]  /*5870*/  LDC.64 R26, c[0x0][0x640] ;  /* 0x00019000ff1a7b82 */ /* 0x000e620000000a00 */
[----:B------:R-:W-:-:S02]  /*5880*/  IMAD.X R7, RZ, RZ, ~R7, P0 ;  /* 0x000000ffff077224 */ /* 0x000fc400000e0e07 */
[----:B------:R-:W-:Y:S01]  /*5890*/  FMUL R13, R12, UR4 ;  /* 0x000000040c0d7c20 */ /* 0x000fe20008400000 */
[----:B------:R-:W-:Y:S01]  /*58a0*/  IMAD.WIDE.U32 R10, R9, R20, R10 ;  /* 0x00000014090a7225 */ /* 0x000fe200078e000a */
[----:B------:R-:W-:-:S03]  /*58b0*/  ULDC UR4, c[0x0][0x154] ;  /* 0x0000550000047ab9 */ /* 0x000fc60000000800 */
[----:B------:R-:W-:Y:S01]  /*58c0*/  IMAD R12, R7, R20, RZ ;  /* 0x00000014070c7224 */ /* 0x000fe200078e02ff */
[----:B------:R-:W2:Y:S01]  /*58d0*/  LDC R15, c[0x0][0x144] ;  /* 0x00005100ff0f7b82 */ /* 0x000ea20000000800 */
[----:B------:R-:W3:Y:S02]  /*58e0*/  F2I.U32.TRUNC.NTZ R13, R13 ;  /* 0x0000000d000d7305 */ /* 0x000ee4000020f000 */
[----:B------:R-:W-:Y:S02]  /*58f0*/  IMAD R7, R9, R21, R12 ;  /* 0x0000001509077224 */ /* 0x000fe400078e020c */
[----:B------:R-:W-:Y:S02]  /*5900*/  IMAD.MOV.U32 R12, RZ, RZ, 0x1 ;  /* 0x00000001ff0c7424 */ /* 0x000fe400078e00ff */
[----:B------:R-:W-:Y:S01]  /*5910*/  IMAD.IADD R7, R11, 0x1, R7 ;  /* 0x000000010b077824 */ /* 0x000fe200078e0207 */
[----:B------:R-:W4:Y:S04]  /*5920*/  LDC R18, c[0x0][0x608] ;  /* 0x00018200ff127b82 */ /* 0x000f280000000800 */
[----:B0-----:R-:W-:-:S02]  /*5930*/  SHF.R.U64 R14, R10, R16, R7 ;  /* 0x000000100a0e7219 */ /* 0x001fc40000001207 */
[----:B------:R-:W-:Y:S02]  /*5940*/  I2FP.F32.U32 R10, R8 ;  /* 0x00000008000a7245 */ /* 0x000fe40000201000 */
[----:B------:R-:W0:Y:S01]  /*5950*/  LDC R25, c[0x0][0x658] ;  /* 0x00019600ff197b82 */ /* 0x000e220000000800 */
[----:B-1----:R-:W-:Y:S01]  /*5960*/  ISETP.NE.U32.AND P0, PT, R26, RZ, PT ;  /* 0x000000ff1a00720c */ /* 0x002fe20003f05070 */
[----:B---3--:R-:W-:Y:S01]  /*5970*/  IMAD.MOV R9, RZ, RZ, -R13 ;  /* 0x000000ffff097224 */ /* 0x008fe200078e0a0d */
[----:B------:R-:W-:Y:S01]  /*5980*/  SHF.R.U32.HI R7, RZ, R16, R7 ;  /* 0x00000010ff077219 */ /* 0x000fe20000011607 */
[----:B------:R-:W-:Y:S01]  /*5990*/  FMUL R10, R10, UR4 ;  /* 0x000000040a0a7c20 */ /* 0x000fe20008400000 */
[----:B------:R-:W-:Y:S01]  /*59a0*/  ISETP.NE.AND.EX P0, PT, R27, RZ, PT, P0 ;  /* 0x000000ff1b00720c */ /* 0x000fe20003f05300 */
[----:B------:R-:W-:Y:S02]  /*59b0*/  IMAD.MOV.U32 R16, RZ, RZ, -0x1 ;  /* 0xffffffffff107424 */ /* 0x000fe400078e00ff */
[----:B------:R-:W1:Y:S01]  /*59c0*/  LDC R21, c[0x0][0x148] ;  /* 0x00005200ff157b82 */ /* 0x000e620000000800 */
[----:B--2---:R-:W-:-:S07]  /*59d0*/  IMAD R23, R15, R9, R6 ;  /* 0x000000090f177224 */ /* 0x004fce00078e0206 */
[----:B------:R-:W2:Y:S01]  /*59e0*/  LDC R20, c[0x0][0x600] ;  /* 0x00018000ff147b82 */ /* 0x000ea20000000800 */
[-CC-:B----4-:R-:W-:Y:S02]  /*59f0*/  SHF.R.U64 R19, R14, R18.reuse, R7.reuse ;  /* 0x000000120e137219 */ /* 0x190fe40000001207 */
[----:B------:R-:W-:Y:S02]  /*5a00*/  SHF.R.U32.HI R6, RZ, R18, R7 ;  /* 0x00000012ff067219 */ /* 0x000fe40000011607 */
[----:B------:R3:W4:Y:S03]  /*5a10*/  F2I.U32.TRUNC.NTZ R18, R10 ;  /* 0x0000000a00127305 */ /* 0x000726000020f000 */
[----:B------:R-:W1:Y:S01]  /*5a20*/  LDC R22, c[0x0][0x648] ;  /* 0x00019200ff167b82 */ /* 0x000e620000000800 */
[-C--:B0-----:R-:W-:Y:S02]  /*5a30*/  SHF.L.U32 R9, R16, R25.reuse, RZ ;  /* 0x0000001910097219 */ /* 0x081fe400000006ff */
[----:B------:R-:W-:-:S02]  /*5a40*/  SHF.R.U64 R16, R19, R25, R6 ;  /* 0x0000001913107219 */ /* 0x000fc40000001206 */
[-C--:B------:R-:W-:Y:S02]  /*5a50*/  SHF.R.U32.HI R7, RZ, R25.reuse, R6 ;  /* 0x00000019ff077219 */ /* 0x080fe40000011606 */
[----:B------:R-:W-:Y:S01]  /*5a60*/  SHF.L.U32 R25, R12, R25, RZ ;  /* 0x000000190c197219 */ /* 0x000fe200000006ff */
[----:B------:R-:W0:Y:S01]  /*5a70*/  LDC R24, c[0x0][0x638] ;  /* 0x00018e00ff187b82 */ /* 0x000e220000000800 */
[----:B------:R-:W-:Y:S01]  /*5a80*/  LOP3.LUT R28, RZ, R9, RZ, 0x33, !PT ;  /* 0x00000009ff1c7212 */ /* 0x000fe200078e33ff */
[----:B------:R-:W-:-:S06]  /*5a90*/  IMAD.MOV.U32 R6, RZ, RZ, R16 ;  /* 0x000000ffff067224 */ /* 0x000fcc00078e0010 */
[----:B------:R-:W0:Y:S01]  /*5aa0*/  LDC R29, c[0x0][0x610] ;  /* 0x00018400ff1d7b82 */ /* 0x000e220000000800 */
[----:B---34-:R-:W-:Y:S05]  /*5ab0*/  @!P0 BRA `(.L_x_105) ;  /* 0x0000000000288947 */ /* 0x018fea0003800000 */
        /* <DEDUP_REMOVED lines=10> */
.L_x_105:
[----:B-1----:R-:W-:Y:S01]  /*5b60*/  SHF.R.U64 R7, R6, R22, R7 ;  /* 0x0000001606077219 */ /* 0x002fe20000001207 */
[----:B--2---:R-:W-:Y:S01]  /*5b70*/  VIADD R11, R20, 0xffffffff ;  /* 0xffffffff140b7836 */ /* 0x004fe20000000000 */
[----:B------:R-:W-:Y:S01]  /*5b80*/  LOP3.LUT R6, R19, R28, RZ, 0xc0, !PT ;  /* 0x0000001c13067212 */ /* 0x000fe200078ec0ff */
[----:B------:R-:W-:Y:S02]  /*5b90*/  IMAD.MOV R18, RZ, RZ, -R18 ;  /* 0x000000ffff127224 */ /* 0x000fe400078e0a12 */
[----:B------:R-:W-:Y:S02]  /*5ba0*/  IMAD.MOV R9, RZ, RZ, -R7 ;  /* 0x000000ffff097224 */ /* 0x000fe400078e0a07 */
[----:B------:R-:W-:Y:S01]  /*5bb0*/  IMAD R12, R25, R7, R6 ;  /* 0x00000007190c7224 */ /* 0x000fe200078e0206 */
[----:B------:R-:W-:Y:S01]  /*5bc0*/  LOP3.LUT R7, R14, R11, RZ, 0xc0, !PT ;  /* 0x0000000b0e077212 */ /* 0x000fe200078ec0ff */
[----:B------:R-:W-:Y:S02]  /*5bd0*/  @P4 IMAD R23, R21, R18, R8 ;  /* 0x0000001215174224 */ /* 0x000fe400078e0208 */
[----:B0-----:R-:W-:-:S02]  /*5be0*/  IMAD R6, R9, R24, R16 ;  /* 0x0000001809067224 */ /* 0x001fc400078e0210 */
[----:B------:R-:W-:Y:S02]  /*5bf0*/  IMAD R12, R12, R29, R23 ;  /* 0x0000001d0c0c7224 */ /* 0x000fe400078e0217 */
[----:B------:R-:W-:Y:S02]  /*5c00*/  IMAD R7, R6, R20, R7 ;  /* 0x0000001406077224 */ /* 0x000fe400078e0207 */
[----:B------:R-:W-:Y:S02]  /*5c10*/  IMAD.MOV.U32 R10, RZ, RZ, 0x1 ;  /* 0x00000001ff0a7424 */ /* 0x000fe400078e00ff */
[----:B------:R-:W-:Y:S01]  /*5c20*/  IMAD.MOV.U32 R9, RZ, RZ, R17 ;  /* 0x000000ffff097224 */ /* 0x000fe200078e0011 */
[----:B------:R-:W-:Y:S02]  /*5c30*/  SEL R16, R7, R12, !P4 ;  /* 0x0000000c07107207 */ /* 0x000fe40006000000 */
[----:B------:R-:W-:-:S07]  /*5c40*/  SEL R12, R12, R7, !P4 ;  /* 0x000000070c0c7207 */ /* 0x000fce0006000000 */
.L_x_103:
[----:B------:R-:W-:-:S08]  /*5c50*/  NOP ;  /* 0x0000000000007918 */ /* 0x000fd00000000000 */
[----:B------:R-:W0:-:S00]  /*5c60*/  USETMAXREG.DEALLOC.CTAPOOL 0x28 ;  /* 0x00000028000079c8 */ /* 0x000e0000080e0500 */
[----:B0-----:R-:W-:-:S13]  /*5c70*/  ISETP.NE.AND P0, PT, R3, RZ, PT ;  /* 0x000000ff0300720c */ /* 0x001fda0003f05270 */
[----:B------:R-:W-:Y:S05]  /*5c80*/  @P0 EXIT ;  /* 0x000000000000094d */ /* 0x000fea0003800000 */
[----:B------:R-:W-:Y:S01]  /*5c90*/  LOP3.LUT P0, RZ, R10, 0xff, RZ, 0xc0, !PT ;  /* 0x000000ff0aff7812 */ /* 0x000fe2000780c0ff */
[----:B------:R-:W-:Y:S02]  /*5ca0*/  IMAD.MOV.U32 R11, RZ, RZ, 0x1 ;  /* 0x00000001ff0b7424 */ /* 0x000fe400078e00ff */
[----:B------:R-:W-:-:S10]  /*5cb0*/  IMAD.MOV.U32 R10, RZ, RZ, RZ ;  /* 0x000000ffff0a7224 */ /* 0x000fd400078e00ff */
[----:B------:R-:W-:Y:S05]  /*5cc0*/  @!P0 BRA `(.L_x_106) ;  /* 0x0000000c003c8947 */ /* 0x000fea0003800000 */
[----:B------:R-:W0:Y:S01]  /*5cd0*/  LDC R3, c[0x0][0x28c] ;  /* 0x0000a300ff037b82 */ /* 0x000e220000000800 */
[----:B------:R-:W-:Y:S01]  /*5ce0*/  ULDC UR5, c[0x0][0x600] ;  /* 0x0001800000057ab9 */ /* 0x000fe20000000800 */
[----:B------:R-:W-:Y:S01]  /*5cf0*/  ULDC UR4, c[0x0][0xc] ;  /* 0x0000030000047ab9 */ /* 0x000fe20000000800 */
[----:B------:R-:W-:Y:S01]  /*5d00*/  UIADD3 UR16, UR5, -0x1, URZ ;  /* 0xffffffff05107890 */ /* 0x000fe2000fffe03f */
[C---:B------:R-:W-:Y:S01]  /*5d10*/  LOP3.LUT P3, RZ, R2.reuse, 0x7f, RZ, 0xc0, !PT ;  /* 0x0000007f02ff7812 */ /* 0x040fe2000786c0ff */
[----:B------:R-:W-:Y:S01]  /*5d20*/  ULDC UR6, c[0x0][0x658] ;  /* 0x0001960000067ab9 */ /* 0x000fe20000000800 */
[----:B------:R-:W-:Y:S01]  /*5d30*/  ULDC UR5, c[0x0][0x10] ;  /* 0x0000040000057ab9 */ /* 0x000fe20000000800 */
[----:B------:R-:W-:Y:S01]  /*5d40*/  UMOV UR7, 0xffffffff ;  /* 0xffffffff00077882 */ /* 0x000fe20000000000 */
[----:B------:R-:W-:Y:S01]  /*5d50*/  UMOV UR8, 0x1 ;  /* 0x0000000100087882 */ /* 0x000fe20000000000 */
[----:B------:R-:W-:Y:S01]  /*5d60*/  UIMAD.WIDE.U32 UR4, UR4, UR5, URZ ;  /* 0x00000005040472a5 */ /* 0x000fe2000f8e003f */
[----:B------:R-:W-:Y:S01]  /*5d70*/  LOP3.LUT P0, RZ, R2, 0x1f, RZ, 0xc0, !PT ;  /* 0x0000001f02ff7812 */ /* 0x000fe2000780c0ff */
[----:B------:R-:W-:Y:S01]  /*5d80*/  USHF.L.U32 UR7, UR7, UR6, URZ ;  /* 0x0000000607077299 */ /* 0x000fe2000800063f */
[----:B------:R-:W-:Y:S01]  /*5d90*/  BSSY B0, `(.L_x_106) ;  /* 0x00000c2000007945 */ /* 0x000fe20003800000 */
[----:B------:R-:W-:Y:S01]  /*5da0*/  USHF.L.U32 UR18, UR8, UR6, URZ ;  /* 0x0000000608127299 */ /* 0x000fe2000800063f */
[----:B------:R-:W-:Y:S01]  /*5db0*/  IMAD.MOV.U32 R14, RZ, RZ, 0x1 ;  /* 0x00000001ff0e7424 */ /* 0x000fe200078e00ff */
[----:B------:R-:W-:Y:S01]  /*5dc0*/  LOP3.LUT R17, R4, 0x2, RZ, 0xfc, !PT ;  /* 0x0000000204117812 */ /* 0x000fe200078efcff */
[----:B------:R-:W-:Y:S01]  /*5dd0*/  ULDC UR6, c[0x0][0x14] ;  /* 0x0000050000067ab9 */ /* 0x000fe20000000800 */
[----:B------:R-:W-:Y:S01]  /*5de0*/  PLOP3.LUT P0, PT, P0, P3, PT, 0x8a, 0x0 ;  /* 0x000000000000781c */ /* 0x000fe20000707172 */
[----:B------:R-:W-:Y:S01]  /*5df0*/  UIMAD.WIDE.U32 UR20, UR4, UR6, URZ ;  /* 0x00000006041472a5 */ /* 0x000fe2000f8e003f */
[----:B------:R-:W-:Y:S01]  /*5e00*/  IMAD.MOV.U32 R11, RZ, RZ, 0x1 ;  /* 0x00000001ff0b7424 */ /* 0x000fe200078e00ff */
[----:B------:R-:W-:Y:S01]  /*5e10*/  UIMAD UR13, UR5, UR6, URZ ;  /* 0x00000006050d72a4 */ /* 0x000fe2000f8e023f */
[----:B------:R-:W-:Y:S01]  /*5e20*/  IMAD.MOV.U32 R10, RZ, RZ, RZ ;  /* 0x000000ffff0a7224 */ /* 0x000fe200078e00ff */
[----:B------:R-:W-:Y:S01]  /*5e30*/  ULOP3.LUT UR17, URZ, UR7, URZ, 0x33, !UPT ;  /* 0x000000073f117292 */ /* 0x000fe2000f8e333f */
[----:B0-----:R-:W-:Y:S01]  /*5e40*/  VIADD R3, R3, 0x7f ;  /* 0x0000007f03037836 */ /* 0x001fe20000000000 */
[----:B------:R-:W-:Y:S01]  /*5e50*/  UIADD3 UR13, UR21, UR13, URZ ;  /* 0x0000000d150d7290 */ /* 0x000fe2000fffe03f */
[----:B------:R-:W-:-:S03]  /*5e60*/  ULDC.64 UR22, c[0x0][0x198] ;  /* 0x0000660000167ab9 */ /* 0x000fc60000000a00 */
[----:B------:R-:W-:-:S04]  /*5e70*/  SHF.R.S32.HI R6, RZ, 0x1f, R3 ;  /* 0x0000001fff067819 */ /* 0x000fc80000011403 */
[----:B------:R-:W-:-:S04]  /*5e80*/  LEA.HI R6, R6, R3, RZ, 0x7 ;  /* 0x0000000306067211 */ /* 0x000fc800078f38ff */
[----:B------:R-:W-:-:S05]  /*5e90*/  SHF.R.S32.HI R15, RZ, 0x7, R6 ;  /* 0x00000007ff0f7819 */ /* 0x000fca0000011406 */
[----:B------:R-:W-:-:S07]  /*5ea0*/  VIADD R13, R15, 0x1 ;  /* 0x000000010f0d7836 */ /* 0x000fce0000000000 */
.L_x_118:
[----:B------:R-:W-:-:S03]  /*5eb0*/  UMOV UR4, 0xffffffff ;  /* 0xffffffff00047882 */ /* 0x000fc60000000000 */
[----:B------:R-:W-:Y:S05]  /*5ec0*/  BRA.DIV UR4, `(.L_x_107) ;  /* 0x00000012043c7947 */ /* 0x000fea000b800000 */
[----:B------:R-:W-:-:S13]  /*5ed0*/  ELECT P1, URZ, PT ;  /* 0x00000000003f782f */ /* 0x000fda0003820000 */
.L_x_133:
[----:B------:R-:W0:Y:S01]  /*5ee0*/  LDC R2, c[0x0][0x28c] ;  /* 0x0000a300ff027b82 */ /* 0x000e220000000800 */
[----:B------:R-:W-:Y:S01]  /*5ef0*/  BSSY B1, `(.L_x_108) ;  /* 0x0000037000017945 */ /* 0x000fe20003800000 */
[----:B0-----:R-:W-:-:S13]  /*5f00*/  ISETP.LT.OR P1, PT, R2, 0x1, !P1 ;  /* 0x000000010200780c */ /* 0x001fda0004f21670 */
[----:B------:R-:W-:Y:S05]  /*5f10*/  @P1 BRA `(.L_x_109) ;  /* 0x0000000000d01947 */ /* 0x000fea0003800000 */
[----:B------:R-:W-:Y:S02]  /*5f20*/  IMAD.SHL.U32 R16, R16, 0x20, RZ ;  /* 0x0000002010107824 */ /* 0x000fe400078e00ff */
[----:B------:R-:W-:Y:S02]  /*5f30*/  IMAD R12, R12, 0xc0, RZ ;  /* 0x000000c00c0c7824 */ /* 0x000fe400078e02ff */
[----:B------:R-:W-:Y:S02]  /*5f40*/  IMAD.MOV.U32 R20, RZ, RZ, RZ ;  /* 0x000000ffff147224 */ /* 0x000fe400078e00ff */
[----:B------:R-:W-:Y:S02]  /*5f50*/  IMAD.MOV.U32 R2, RZ, RZ, R13 ;  /* 0x000000ffff027224 */ /* 0x000fe400078e000d */
[----:B------:R-:W-:Y:S02]  /*5f60*/  IMAD.MOV.U32 R3, RZ, RZ, R11 ;  /* 0x000000ffff037224 */ /* 0x000fe400078e000b */
[----:B------:R-:W-:-:S07]  /*5f70*/  IMAD.MOV.U32 R6, RZ, RZ, R10 ;  /* 0x000000ffff067224 */ /* 0x000fce00078e000a */
.L_x_113:
[----:B------:R-:W0:Y:S01]  /*5f80*/  S2R R8, SR_CgaCtaId ;  /* 0x0000000000087919 */ /* 0x000e220000008800 */
[----:B------:R-:W-:-:S04]  /*5f90*/  MOV R7, 0x400 ;  /* 0x0000040000077802 */ /* 0x000fc80000000f00 */
[----:B0-----:R-:W-:Y:S02]  /*5fa0*/  LEA R19, R8, R7, 0x18 ;  /* 0x0000000708137211 */ /* 0x001fe400078ec0ff */
[----:B------:R-:W-:Y:S01]  /*5fb0*/  SHF.L.U32 R7, R3, 0x1f, RZ ;  /* 0x0000001f03077819 */ /* 0x000fe200000006ff */
[----:B------:R-:W0:Y:S02]  /*5fc0*/  @!P3 LDC R8, c[0x0][0x500] ;  /* 0x00014000ff08bb82 */ /* 0x000e240000000800 */
[----:B------:R-:W-:-:S04]  /*5fd0*/  IMAD R18, R6, 0x8, R19 ;  /* 0x0000000806127824 */ /* 0x000fc800078e0213 */
[----:B------:R-:W1:Y:S02]  /*5fe0*/  SYNCS.PHASECHK.TRANS64.TRYWAIT P1, [R18+URZ+0x40], R7 ;  /* 0x00004007120075a7 */ /* 0x000e64000802017f */
[----:B-1----:R-:W-:Y:S05]  /*5ff0*/  @!P1 BRA `(.L_x_110) ;  /* 0x0000001000109947 */ /* 0x002fea0003800000 */
.L_x_134:
[----:B-1----:R-:W-:Y:S01]  /*6000*/  PRMT R7, R17, 0x9910, RZ ;  /* 0x0000991011077816 */ /* 0x002fe200000000ff */
[----:B0-----:R0:W-:Y:S03]  /*6010*/  @!P3 SYNCS.ARRIVE.TRANS64 RZ, [R18+URZ], R8 ;  /* 0x0000000812ffb9a7 */ /* 0x0011e6000800003f */
[----:B------:R-:W-:-:S13]  /*6020*/  ISETP.NE.AND P1, PT, R7, 0x2, PT ;  /* 0x000000020700780c */ /* 0x000fda0003f25270 */
[----:B0-----:R-:W-:Y:S05]  /*6030*/  @P1 BRA `(.L_x_111) ;  /* 0x0000000000041947 */ /* 0x001fea0003800000 */
[----:B------:R-:W-:Y:S01]  /*6040*/  BPT.TRAP 0x1 ;  /* 0x000000040000795c */ /* 0x000fe20000300000 */
.L_x_111:
[----:B------:R-:W-:Y:S05]  /*6050*/  @P0 BRA `(.L_x_112) ;  /* 0x0000000000040947 */ /* 0x000fea0003800000 */
[----:B------:R-:W-:Y:S01]  /*6060*/  BPT.TRAP 0x1 ;  /* 0x000000040000795c */ /* 0x000fe20000300000 */
.L_x_112:
[--C-:B------:R-:W-:Y:S01]  /*6070*/  IMAD R7, R6, 0x6000, R19.reuse ;  /* 0x0000600006077824 */ /* 0x100fe200078e0213 */
[----:B------:R-:W-:Y:S01]  /*6080*/  R2UR UR9, R18 ;  /* 0x00000000120972ca */ /* 0x000fe200000e0000 */
[----:B------:R-:W-:Y:S01]  /*6090*/  IMAD R19, R6, 0x1000, R19 ;  /* 0x0000100006137824 */ /* 0x000fe200078e0213 */
[----:B------:R-:W-:Y:S01]  /*60a0*/  UIADD3 UR4, UP0, UR22, 0xf0, URZ ;  /* 0x000000f016047890 */ /* 0x000fe2000ff1e03f */
[----:B------:R-:W-:Y:S01]  /*60b0*/  VIADD R2, R2, 0xffffffff ;  /* 0xffffffff02027836 */ /* 0x000fe20000000000 */
[----:B------:R-:W-:Y:S01]  /*60c0*/  R2UR UR5, R7 ;  /* 0x00000000070572ca */ /* 0x000fe200000e0000 */
[----:B------:R-:W-:Y:S01]  /*60d0*/  UIADD3 UR24, UP1, UR22, 0x1f0, URZ ;  /* 0x000001f016187890 */ /* 0x000fe2000ff3e03f */
[----:B------:R-:W-:Y:S01]  /*60e0*/  R2UR UR8, R19 ;  /* 0x00000000130872ca */ /* 0x000fe200000e0000 */
[----:B------:R-:W-:Y:S01]  /*60f0*/  VIADD R6, R6, 0x1 ;  /* 0x0000000106067836 */ /* 0x000fe20000000000 */
[----:B------:R-:W-:Y:S01]  /*6100*/  R2UR UR11, R12 ;  /* 0x000000000c0b72ca */ /* 0x000fe200000e0000 */
[----:B------:R-:W-:Y:S01]  /*6110*/  UIADD3.X UR25, URZ, UR23, URZ, UP1, !UPT ;  /* 0x000000173f197290 */ /* 0x000fe20008ffe43f */
[----:B------:R-:W-:Y:S01]  /*6120*/  R2UR UR10, R20 ;  /* 0x00000000140a72ca */ /* 0x000fe200000e0000 */
[----:B------:R-:W-:Y:S01]  /*6130*/  UMOV UR6, 0x0 ;  /* 0x0000000000067882 */ /* 0x000fe20000000000 */
[----:B------:R-:W-:Y:S01]  /*6140*/  R2UR UR12, R9 ;  /* 0x00000000090c72ca */ /* 0x000fe200000e0000 */
[----:B------:R-:W-:Y:S01]  /*6150*/  UMOV UR7, 0x10000000 ;  /* 0x1000000000077882 */ /* 0x000fe20000000000 */
[----:B------:R-:W-:Y:S01]  /*6160*/  R2UR UR19, R16 ;  /* 0x00000000101372ca */ /* 0x000fe200000e0000 */
[----:B------:R-:W-:Y:S01]  /*6170*/  VIADD R20, R20, 0x80 ;  /* 0x0000008014147836 */ /* 0x000fe20000000000 */
[----:B------:R-:W-:Y:S01]  /*6180*/  ISETP.GT.AND P2, PT, R2, 0x1, PT ;  /* 0x000000010200780c */ /* 0x000fe20003f44270 */
[----:B------:R-:W-:Y:S01]  /*6190*/  UIADD3 UR14, UR5, 0x180, URZ ;  /* 0x00000180050e7890 */ /* 0x000fe2000fffe03f */
[----:B------:R-:W-:Y:S01]  /*61a0*/  ISETP.NE.AND P1, PT, R6, 0x8, PT ;  /* 0x000000080600780c */ /* 0x000fe20003f25270 */
[----:B------:R-:W-:-:S02]  /*61b0*/  UIADD3.X UR5, URZ, UR23, URZ, UP0, !UPT ;  /* 0x000000173f057290 */ /* 0x000fc400087fe43f */
[----:B------:R-:W-:Y:S01]  /*61c0*/  UIADD3 UR15, UR8, 0x30180, URZ ;  /* 0x00030180080f7890 */ /* 0x000fe2000fffe03f */
[----:B------:R-:W-:Y:S02]  /*61d0*/  SEL R8, RZ, 0x1, P1 ;  /* 0x00000001ff087807 */ /* 0x000fe40000800000 */
[----:B------:R-:W-:Y:S01]  /*61e0*/  UMOV UR8, UR14 ;  /* 0x0000000e00087c82 */ /* 0x000fe20008000000 */
[----:B------:R-:W-:Y:S02]  /*61f0*/  SEL R6, R6, RZ, P1 ;  /* 0x000000ff06067207 */ /* 0x000fe40000800000 */
[----:B------:R-:W-:Y:S01]  /*6200*/  LOP3.LUT R3, R3, R8, RZ, 0x3c, !PT ;  /* 0x0000000803037212 */ /* 0x000fe200078e3cff */
[----:B------:R0:W-:Y:S02]  /*6210*/  UTMALDG.3D [UR8], [UR4], desc[UR6] ;  /* 0x00000608040075b4 */ /* 0x0001e40008011000 */
[----:B0-----:R-:W-:Y:S01]  /*6220*/  UMOV UR8, UR15 ;  /* 0x0000000f00087c82 */ /* 0x001fe20008000000 */
[----:B------:R-:W-:-:S02]  /*6230*/  UMOV UR11, UR19 ;  /* 0x00000013000b7c82 */ /* 0x000fc40008000000 */
[----:B------:R0:W-:Y:S02]  /*6240*/  UTMALDG.3D [UR8], [UR24], desc[UR6] ;  /* 0x00000608180075b4 */ /* 0x0001e40008011000 */
[----:B0-----:R-:W-:Y:S05]  /*6250*/  @P2 BRA `(.L_x_113) ;  /* 0xfffffffc00482947 */ /* 0x001fea000383ffff */
.L_x_109:
[----:B------:R-:W-:Y:S05]  /*6260*/  BSYNC B1 ;  /* 0x0000000000017941 */ /* 0x000fea0003800000 */
.L_x_108:
[----:B------:R-:W-:Y:S01]  /*6270*/  LOP3.LUT P2, RZ, R14, 0xff, RZ, 0xc0, !PT ;  /* 0x000000ff0eff7812 */ /* 0x000fe2000784c0ff */
[----:B------:R-:W-:Y:S01]  /*6280*/  IMAD.IADD R10, R15, 0x1, R10 ;  /* 0x000000010f0a7824 */ /* 0x000fe200078e020a */
[----:B------:R-:W-:Y:S01]  /*6290*/  IADD3 R0, P5, R0, UR20, RZ ;  /* 0x0000001400007c10 */ /* 0x000fe2000ffbe0ff */
[----:B------:R-:W-:Y:S01]  /*62a0*/  ULDC.64 UR4, c[0x0][0x650] ;  /* 0x0001940000047ab9 */ /* 0x000fe20000000a00 */
[----:B------:R-:W-:Y:S01]  /*62b0*/  BSSY B1, `(.L_x_114) ;  /* 0x000006d000017945 */ /* 0x000fe20003800000 */
[----:B------:R-:W-:Y:S01]  /*62c0*/  IMAD.MOV.U32 R12, RZ, RZ, -0x1 ;  /* 0xffffffffff0c7424 */ /* 0x000fe200078e00ff */
[----:B------:R-:W-:Y:S01]  /*62d0*/  SHF.R.U32.HI R2, RZ, 0x3, R10 ;  /* 0x00000003ff027819 */ /* 0x000fe2000001160a */
[----:B------:R-:W-:Y:S01]  /*62e0*/  IMAD.MOV.U32 R16, RZ, RZ, -0x1 ;  /* 0xffffffffff107424 */ /* 0x000fe200078e00ff */
[----:B------:R-:W-:Y:S01]  /*62f0*/  ISETP.GT.U32.AND P1, PT, R10, 0x7, PT ;  /* 0x000000070a00780c */ /* 0x000fe20003f24070 */
[----:B------:R-:W-:Y:S01]  /*6300*/  IMAD.MOV.U32 R9, RZ, RZ, -0x1 ;  /* 0xffffffffff097424 */ /* 0x000fe200078e00ff */
[----:B------:R-:W-:-:S02]  /*6310*/  LOP3.LUT R2, R2, 0x1, RZ, 0xc0, !PT ;  /* 0x0000000102027812 */ /* 0x000fc400078ec0ff */
[----:B------:R-:W-:Y:S01]  /*6320*/  ISETP.LT.U32.AND P1, PT, R15, 0x8, P1 ;  /* 0x000000080f00780c */ /* 0x000fe20000f21070 */
[----:B------:R-:W0:Y:S01]  /*6330*/  @P2 S2R R6, SR_CgaCtaId ;  /* 0x0000000000062919 */ /* 0x000e220000008800 */
[----:B------:R-:W-:Y:S02]  /*6340*/  @P2 MOV R3, 0x400 ;  /* 0x0000040000032802 */ /* 0x000fe40000000f00 */
[----:B------:R-:W-:Y:S02]  /*6350*/  IADD3.X R5, R5, UR13, RZ, P5, !PT ;  /* 0x0000000d05057c10 */ /* 0x000fe4000affe4ff */
[----:B------:R-:W-:Y:S02]  /*6360*/  ISETP.GE.U32.AND P5, PT, R0, UR4, PT ;  /* 0x0000000400007c0c */ /* 0x000fe4000bfa6070 */
[----:B------:R-:W-:Y:S02]  /*6370*/  LOP3.LUT R10, R10, 0x7, RZ, 0xc0, !PT ;  /* 0x000000070a0a7812 */ /* 0x000fe400078ec0ff */
[----:B------:R-:W-:-:S02]  /*6380*/  PRMT R14, RZ, 0x7610, R14 ;  /* 0x00007610ff0e7816 */ /* 0x000fc4000000000e */
[----:B0-----:R-:W-:-:S04]  /*6390*/  @P2 LEA R3, R6, R3, 0x18 ;  /* 0x0000000306032211 */ /* 0x001fc800078ec0ff */
[----:B------:R0:W-:Y:S01]  /*63a0*/  @P2 SYNCS.ARRIVE.TRANS64.A1T0 RZ, [R3+URZ+0x98], RZ ;  /* 0x000098ff03ff29a7 */ /* 0x0001e2000810003f */
[----:B------:R-:W-:Y:S02]  /*63b0*/  ISETP.NE.U32.AND P2, PT, R2, 0x1, PT ;  /* 0x000000010200780c */ /* 0x000fe40003f45070 */
[----:B------:R-:W-:Y:S02]  /*63c0*/  SEL R2, RZ, 0x1, !P1 ;  /* 0x00000001ff027807 */ /* 0x000fe40004800000 */
[----:B------:R-:W-:Y:S02]  /*63d0*/  ISETP.GE.U32.AND.EX P1, PT, R5, UR5, PT, P5 ;  /* 0x0000000505007c0c */ /* 0x000fe4000bf26150 */
[----:B------:R-:W-:-:S04]  /*63e0*/  ISETP.GT.U32.AND P2, PT, R15, 0x7, !P2 ;  /* 0x000000070f00780c */ /* 0x000fc80005744070 */
[----:B0-----:R-:W-:-:S04]  /*63f0*/  SEL R3, RZ, 0x1, !P2 ;  /* 0x00000001ff037807 */ /* 0x001fc80005000000 */
[--C-:B------:R-:W-:Y:S02]  /*6400*/  LOP3.LUT R11, R3, R11, R2.reuse, 0x96, !PT ;  /* 0x0000000b030b7212 */ /* 0x100fe400078e9602 */
[----:B------:R-:W-:Y:S01]  /*6410*/  PRMT R2, RZ, 0x7610, R2 ;  /* 0x00007610ff027816 */ /* 0x000fe20000000002 */
[----:B------:R-:W-:Y:S06]  /*6420*/  @P1 BRA `(.L_x_115) ;  /* 0x0000000400541947 */ /* 0x000fec0003800000 */
[----:B------:R-:W-:Y:S01]  /*6430*/  ULDC.64 UR4, c[0x0][0x628] ;  /* 0x00018a0000047ab9 */ /* 0x000fe20000000a00 */
[----:B------:R-:W0:Y:S01]  /*6440*/  S2R R16, SR_CTAID.X ;  /* 0x0000000000107919 */ /* 0x000e220000002500 */
[----:B------:R-:W-:Y:S01]  /*6450*/  ISETP.NE.U32.AND P1, PT, RZ, UR4, PT ;  /* 0x00000004ff007c0c */ /* 0x000fe2000bf25070 */
[----:B------:R-:W-:Y:S01]  /*6460*/  ULDC UR7, c[0x0][0x630] ;  /* 0x00018c0000077ab9 */ /* 0x000fe20000000800 */
[----:B------:R-:W-:Y:S01]  /*6470*/  IMAD.MOV.U32 R2, RZ, RZ, R0 ;  /* 0x000000ffff027224 */ /* 0x000fe200078e0000 */
[----:B------:R-:W1:Y:S01]  /*6480*/  S2R R12, SR_CTAID.Y ;  /* 0x00000000000c7919 */ /* 0x000e620000002600 */
[----:B------:R-:W-:Y:S01]  /*6490*/  ISETP.NE.AND.EX P1, PT, RZ, UR5, PT, P1 ;  /* 0x00000005ff007c0c */ /* 0x000fe2000bf25310 */
[----:B------:R-:W-:-:S12]  /*64a0*/  IMAD.MOV.U32 R3, RZ, RZ, R5 ;  /* 0x000000ffff037224 */ /* 0x000fd800078e0005 */
[----:B------:R-:W-:Y:S05]  /*64b0*/  @!P1 BRA `(.L_x_116) ;  /* 0x0000000000289947 */ /* 0x000fea0003800000 */
[----:B------:R-:W-:Y:S02]  /*64c0*/  ULDC UR6, c[0x0][0x634] ;  /* 0x00018d0000067ab9 */ /* 0x000fe40000000800 */
[----:B------:R-:W-:-:S05]  /*64d0*/  IADD3 R9, P1, R0, UR6, RZ ;  /* 0x0000000600097c10 */ /* 0x000fca000ff3e0ff */
[----:B------:R-:W-:-:S04]  /*64e0*/  IMAD.X R19, RZ, RZ, R5, P1 ;  /* 0x000000ffff137224 */ /* 0x000fc800008e0605 */
[----:B------:R-:W-:-:S04]  /*64f0*/  IMAD.WIDE.U32 R6, R19, UR4, RZ ;  /* 0x0000000413067c25 */ /* 0x000fc8000f8e00ff */
[----:B------:R-:W-:-:S04]  /*6500*/  IMAD.WIDE.U32 R6, P1, R9, UR5, R6 ;  /* 0x0000000509067c25 */ /* 0x000fc8000f820006 */
[----:B------:R-:W-:-:S04]  /*6510*/  IMAD.WIDE.U32 R8, R9, UR4, RZ ;  /* 0x0000000409087c25 */ /* 0x000fc8000f8e00ff */
[----:B------:R-:W-:Y:S01]  /*6520*/  IMAD.X R3, RZ, RZ, RZ, P1 ;  /* 0x000000ffff037224 */ /* 0x000fe200008e06ff */
[----:B------:R-:W-:Y:S01]  /*6530*/  IADD3 RZ, P1, R9, R6, RZ ;  /* 0x0000000609ff7210 */ /* 0x000fe20007f3e0ff */
[----:B------:R-:W-:-:S04]  /*6540*/  IMAD.MOV.U32 R2, RZ, RZ, R7 ;  /* 0x000000ffff027224 */ /* 0x000fc800078e0007 */
[----:B------:R-:W-:-:S08]  /*6550*/  IMAD.WIDE.U32.X R2, R19, UR5, R2, P1 ;  /* 0x0000000513027c25 */ /* 0x000fd000088e0402 */
.L_x_116:
[--C-:B------:R-:W-:Y:S01]  /*6560*/  SHF.R.U64 R8, R2, UR7, R3.reuse ;  /* 0x0000000702087c19 */ /* 0x100fe20008001203 */
[----:B------:R-:W-:Y:S01]  /*6570*/  ULDC.64 UR4, c[0x0][0x620] ;  /* 0x0001880000047ab9 */ /* 0x000fe20000000a00 */
[----:B------:R-:W-:Y:S01]  /*6580*/  SHF.R.U32.HI R2, RZ, UR7, R3 ;  /* 0x00000007ff027c19 */ /* 0x000fe20008011603 */
[----:B------:R-:W-:Y:S01]  /*6590*/  IMAD.MOV.U32 R3, RZ, RZ, R5 ;  /* 0x000000ffff037224 */ /* 0x000fe200078e0005 */
[----:B------:R-:W-:Y:S01]  /*65a0*/  IADD3 R7, P1, RZ, -R8, RZ ;  /* 0x80000008ff077210 */ /* 0x000fe20007f3e0ff */
[----:B------:R-:W2:Y:S01]  /*65b0*/  LDC R25, c[0x0][0x144] ;  /* 0x00005100ff197b82 */ /* 0x000ea20000000800 */
[----:B0-----:R-:W-:Y:S01]  /*65c0*/  I2FP.F32.U32 R9, R16 ;  /* 0x0000001000097245 */ /* 0x001fe20000201000 */
[----:B------:R-:W-:Y:S01]  /*65d0*/  ULDC.64 UR8, c[0x0][0x640] ;  /* 0x0001900000087ab9 */ /* 0x000fe20000000a00 */
[----:B------:R-:W-:Y:S01]  /*65e0*/  ULDC UR6, c[0x0][0x608] ;  /* 0x0001820000067ab9 */ /* 0x000fe20000000800 */
[----:B------:R-:W-:Y:S01]  /*65f0*/  IMAD.X R2, RZ, RZ, ~R2, P1 ;  /* 0x000000ffff027224 */ /* 0x000fe200008e0e02 */
[----:B------:R-:W-:-:S03]  /*6600*/  ISETP.NE.U32.AND P1, PT, RZ, UR8, PT ;  /* 0x00000008ff007c0c */ /* 0x000fc6000bf25070 */
[----:B------:R-:W-:Y:S01]  /*6610*/  IMAD R6, R2, UR4, RZ ;  /* 0x0000000402067c24 */ /* 0x000fe2000f8e02ff */
[----:B------:R-:W0:Y:S01]  /*6620*/  LDC R19, c[0x0][0x148] ;  /* 0x00005200ff137b82 */ /* 0x000e220000000800 */
[----:B------:R-:W-:Y:S01]  /*6630*/  IMAD.MOV.U32 R2, RZ, RZ, R0 ;  /* 0x000000ffff027224 */ /* 0x000fe200078e0000 */
[----:B------:R-:W-:-:S03]  /*6640*/  ISETP.NE.AND.EX P1, PT, RZ, UR9, PT, P1 ;  /* 0x00000009ff007c0c */ /* 0x000fc6000bf25310 */
[----:B------:R-:W-:Y:S01]  /*6650*/  IMAD.WIDE.U32 R2, R7, UR4, R2 ;  /* 0x0000000407027c25 */ /* 0x000fe2000f8e0002 */
[----:B------:R-:W-:-:S03]  /*6660*/  ULDC UR4, c[0x0][0x150] ;  /* 0x0000540000047ab9 */ /* 0x000fc60000000800 */
[----:B------:R-:W-:Y:S02]  /*6670*/  IMAD R7, R7, UR5, R6 ;  /* 0x0000000507077c24 */ /* 0x000fe4000f8e0206 */
[----:B------:R-:W-:Y:S01]  /*6680*/  FMUL R6, R9, UR4 ;  /* 0x0000000409067c20 */ /* 0x000fe20008400000 */
[----:B------:R-:W-:Y:S01]  /*6690*/  ULDC UR4, c[0x0][0x618] ;  /* 0x0001860000047ab9 */ /* 0x000fe20000000800 */
[----:B------:R-:W-:Y:S01]  /*66a0*/  ULDC UR5, c[0x0][0x154] ;  /* 0x0000550000057ab9 */ /* 0x000fe20000000800 */
[----:B------:R-:W-:-:S03]  /*66b0*/  IMAD.IADD R3, R3, 0x1, R7 ;  /* 0x0000000103037824 */ /* 0x000fc600078e0207 */
[----:B------:R-:W3:Y:S02]  /*66c0*/  F2I.U32.TRUNC.NTZ R6, R6 ;  /* 0x0000000600067305 */ /* 0x000ee4000020f000 */
[----:B------:R-:W-:Y:S02]  /*66d0*/  SHF.R.U64 R9, R2, UR4, R3 ;  /* 0x0000000402097c19 */ /* 0x000fe40008001203 */
[----:B-1----:R-:W-:-:S05]  /*66e0*/  I2FP.F32.U32 R2, R12 ;  /* 0x0000000c00027245 */ /* 0x002fca0000201000 */
[----:B------:R-:W-:Y:S01]  /*66f0*/  FMUL R21, R2, UR5 ;  /* 0x0000000502157c20 */ /* 0x000fe20008400000 */
[----:B------:R-:W-:Y:S01]  /*6700*/  SHF.R.U32.HI R2, RZ, UR4, R3 ;  /* 0x00000004ff027c19 */ /* 0x000fe20008011603 */
[----:B------:R-:W-:-:S03]  /*6710*/  ULDC UR4, c[0x0][0x658] ;  /* 0x0001960000047ab9 */ /* 0x000fc60000000800 */
[--C-:B------:R-:W-:Y:S01]  /*6720*/  SHF.R.U64 R20, R9, UR6, R2.reuse ;  /* 0x0000000609147c19 */ /* 0x100fe20008001202 */
[----:B------:R-:W1:Y:S01]  /*6730*/  F2I.U32.TRUNC.NTZ R21, R21 ;  /* 0x0000001500157305 */ /* 0x000e62000020f000 */
[----:B------:R-:W-:Y:S01]  /*6740*/  SHF.R.U32.HI R3, RZ, UR6, R2 ;  /* 0x00000006ff037c19 */ /* 0x000fe20008011602 */
[----:B---3--:R-:W-:-:S03]  /*6750*/  IMAD.MOV R6, RZ, RZ, -R6 ;  /* 0x000000ffff067224 */ /* 0x008fc600078e0a06 */
[--C-:B------:R-:W-:Y:S01]  /*6760*/  SHF.R.U64 R18, R20, UR4, R3.reuse ;  /* 0x0000000414127c19 */ /* 0x100fe20008001203 */
[----:B--2---:R-:W-:Y:S01]  /*6770*/  IMAD R16, R25, R6, R16 ;  /* 0x0000000619107224 */ /* 0x004fe200078e0210 */
[----:B------:R-:W-:-:S03]  /*6780*/  SHF.R.U32.HI R23, RZ, UR4, R3 ;  /* 0x00000004ff177c19 */ /* 0x000fc60008011603 */
[----:B------:R-:W-:Y:S02]  /*6790*/  IMAD.MOV.U32 R2, RZ, RZ, R18 ;  /* 0x000000ffff027224 */ /* 0x000fe400078e0012 */
[----:B------:R-:W-:Y:S01]  /*67a0*/  IMAD.MOV.U32 R3, RZ, RZ, R23 ;  /* 0x000000ffff037224 */ /* 0x000fe200078e0017 */
[----:B------:R-:W-:Y:S06]  /*67b0*/  @!P1 BRA `(.L_x_117) ;  /* 0x0000000000289947 */ /* 0x000fec0003800000 */
[----:B------:R-:W-:Y:S02]  /*67c0*/  ULDC UR4, c[0x0][0x64c] ;  /* 0x0001930000047ab9 */ /* 0x000fe40000000800 */
[----:B------:R-:W-:-:S05]  /*67d0*/  IADD3 R3, P1, R18, UR4, RZ ;  /* 0x0000000412037c10 */ /* 0x000fca000ff3e0ff */
[----:B------:R-:W-:-:S04]  /*67e0*/  IMAD.X R23, RZ, RZ, R23, P1 ;  /* 0x000000ffff177224 */ /* 0x000fc800008e0617 */
[----:B------:R-:W-:-:S04]  /*67f0*/  IMAD.WIDE.U32 R6, R23, UR8, RZ ;  /* 0x0000000817067c25 */ /* 0x000fc8000f8e00ff */
[----:B------:R-:W-:-:S04]  /*6800*/  IMAD.WIDE.U32 R6, P1, R3, UR9, R6 ;  /* 0x0000000903067c25 */ /* 0x000fc8000f820006 */
[----:B------:R-:W-:-:S04]  /*6810*/  IMAD.WIDE.U32 R2, R3, UR8, RZ ;  /* 0x0000000803027c25 */ /* 0x000fc8000f8e00ff */
[----:B------:R-:W-:Y:S01]  /*6820*/  IMAD.MOV.U32 R2, RZ, RZ, R7 ;  /* 0x000000ffff027224 */ /* 0x000fe200078e0007 */
[----:B------:R-:W-:Y:S01]  /*6830*/  IADD3 RZ, P2, R3, R6, RZ ;  /* 0x0000000603ff7210 */ /* 0x000fe20007f5e0ff */
[----:B------:R-:W-:-:S04]  /*6840*/  IMAD.X R3, RZ, RZ, RZ, P1 ;  /* 0x000000ffff037224 */ /* 0x000fc800008e06ff */
[----:B------:R-:W-:-:S08]  /*6850*/  IMAD.WIDE.U32.X R2, R23, UR9, R2, P2 ;  /* 0x0000000917027c25 */ /* 0x000fd000090e0402 */
.L_x_117:
[----:B------:R-:W-:Y:S01]  /*6860*/  ULDC UR4, c[0x0][0x648] ;  /* 0x0001920000047ab9 */ /* 0x000fe20000000800 */
[----:B------:R-:W-:Y:S01]  /*6870*/  LOP3.LUT R20, R20, UR17, RZ, 0xc0, !PT ;  /* 0x0000001114147c12 */ /* 0x000fe2000f8ec0ff */
[----:B-1----:R-:W-:Y:S01]  /*6880*/  IMAD.MOV R21, RZ, RZ, -R21 ;  /* 0x000000ffff157224 */ /* 0x002fe200078e0a15 */
[----:B------:R-:W-:Y:S01]  /*6890*/  SHF.R.U64 R3, R2, UR4, R3 ;  /* 0x0000000402037c19 */ /* 0x000fe20008001203 */
[----:B------:R-:W-:Y:S01]  /*68a0*/  ULDC UR4, c[0x0][0x638] ;  /* 0x00018e0000047ab9 */ /* 0x000fe20000000800 */
[----:B------:R-:W-:Y:S01]  /*68b0*/  LOP3.LUT R9, R9, UR16, RZ, 0xc0, !PT ;  /* 0x0000001009097c12 */ /* 0x000fe2000f8ec0ff */
[----:B0-----:R-:W-:Y:S01]  /*68c0*/  @P4 IMAD R16, R19, R21, R12 ;  /* 0x0000001513104224 */ /* 0x001fe200078e020c */
[----:B------:R-:W-:Y:S01]  /*68d0*/  ULDC UR5, c[0x0][0x610] ;  /* 0x0001840000057ab9 */ /* 0x000fe20000000800 */
[----:B------:R-:W-:Y:S02]  /*68e0*/  IMAD.MOV R7, RZ, RZ, -R3 ;  /* 0x000000ffff077224 */ /* 0x000fe400078e0a03 */
[----:B------:R-:W-:-:S02]  /*68f0*/  IMAD R3, R3, UR18, R20 ;  /* 0x0000001203037c24 */ /* 0x000fc4000f8e0214 */
[----:B------:R-:W-:Y:S01]  /*6900*/  IMAD R18, R7, UR4, R18 ;  /* 0x0000000407127c24 */ /* 0x000fe2000f8e0212 */
[----:B------:R-:W-:Y:S01]  /*6910*/  ULDC UR4, c[0x0][0x600] ;  /* 0x0001800000047ab9 */ /* 0x000fe20000000800 */
[----:B------:R-:W-:Y:S02]  /*6920*/  IMAD R12, R3, UR5, R16 ;  /* 0x00000005030c7c24 */ /* 0x000fe4000f8e0210 */
[----:B------:R-:W-:Y:S02]  /*6930*/  IMAD R3, R18, UR4, R9 ;  /* 0x0000000412037c24 */ /* 0x000fe4000f8e0209 */
[----:B------:R-:W-:Y:S02]  /*6940*/  IMAD.MOV.U32 R2, RZ, RZ, 0x1 ;  /* 0x00000001ff027424 */ /* 0x000fe400078e00ff */
[----:B------:R-:W-:Y:S01]  /*6950*/  IMAD.MOV.U32 R9, RZ, RZ, R8 ;  /* 0x000000ffff097224 */ /* 0x000fe200078e0008 */
[----:B------:R-:W-:Y:S02]  /*6960*/  SEL R16, R3, R12, !P4 ;  /* 0x0000000c03107207 */ /* 0x000fe40006000000 */
[----:B------:R-:W-:-:S07]  /*6970*/  SEL R12, R12, R3, !P4 ;  /* 0x000000030c0c7207 */ /* 0x000fce0006000000 */
.L_x_115:
[----:B------:R-:W-:Y:S05]  /*6980*/  BSYNC B1 ;  /* 0x0000000000017941 */ /* 0x000fea0003800000 */
.L_x_114:
[----:B------:R-:W-:-:S13]  /*6990*/  LOP3.LUT P1, RZ, R2, 0xff, RZ, 0xc0, !PT ;  /* 0x000000ff02ff7812 */ /* 0x000fda000782c0ff */
[----:B------:R-:W-:Y:S05]  /*69a0*/  @P1 BRA `(.L_x_118) ;  /* 0xfffffff400401947 */ /* 0x000fea000383ffff */
[----:B------:R-:W-:Y:S05]  /*69b0*/  BSYNC B0 ;  /* 0x0000000000007941 */ /* 0x000fea0003800000 */
.L_x_106:
[----:B------:R-:W-:-:S03]  /*69c0*/  UMOV UR4, 0xffffffff ;  /* 0xffffffff00047882 */ /* 0x000fc60000000000 */
[----:B------:R-:W-:Y:S05]  /*69d0*/  BRA.DIV UR4, `(.L_x_119) ;  /* 0x0000000604ac7947 */ /* 0x000fea000b800000 */
[----:B------:R-:W-:-:S13]  /*69e0*/  ELECT P0, URZ, PT ;  /* 0x00000000003f782f */ /* 0x000fda0003800000 */
.L_x_137:
[----:B------:R-:W-:Y:S04]  /*69f0*/  BSSY B0, `(.L_x_120) ;  /* 0x000004f000007945 */ /* 0x000fe80003800000 */
[----:B------:R-:W-:Y:S05]  /*6a00*/  @!P0 BRA `(.L_x_121) ;  /* 0x0000000400348947 */ /* 0x000fea0003800000 */
[----:B------:R-:W-:-:S04]  /*6a10*/  LOP3.LUT R4, R4, 0x2, RZ, 0xfc, !PT ;  /* 0x0000000204047812 */ /* 0x000fc800078efcff */
[----:B------:R-:W-:-:S13]  /*6a20*/  ISETP.NE.AND P0, PT, R4, 0x3, PT ;  /* 0x000000030400780c */ /* 0x000fda0003f05270 */
[----:B------:R-:W-:Y:S05]  /*6a30*/  @!P0 BRA `(.L_x_122) ;  /* 0x0000000000048947 */ /* 0x000fea0003800000 */
[----:B------:R-:W-:Y:S01]  /*6a40*/  BPT.TRAP 0x1 ;  /* 0x000000040000795c */ /* 0x000fe20000300000 */
.L_x_122:
[----:B------:R-:W0:Y:S01]  /*6a50*/  S2R R3, SR_CgaCtaId ;  /* 0x0000000000037919 */ /* 0x000e220000008800 */
[----:B------:R-:W-:Y:S02]  /*6a60*/  MOV R0, 0x400 ;  /* 0x0000040000007802 */ /* 0x000fe40000000f00 */
[----:B------:R-:W-:Y:S02]  /*6a70*/  SHF.L.U32 R2, R11, 0x1f, RZ ;  /* 0x0000001f0b027819 */ /* 0x000fe400000006ff */
[----:B0-----:R-:W-:-:S05]  /*6a80*/  LEA R3, R3, R0, 0x18 ;  /* 0x0000000003037211 */ /* 0x001fca00078ec0ff */
[----:B------:R-:W-:-:S04]  /*6a90*/  VIADD R3, R3, 0x40 ;  /* 0x0000004003037836 */ /* 0x000fc80000000000 */
[C---:B------:R-:W-:Y:S02]  /*6aa0*/  IMAD R5, R10.reuse, 0x8, R3 ;  /* 0x000000080a057824 */ /* 0x040fe400078e0203 */
[----:B------:R-:W-:Y:S02]  /*6ab0*/  VIADD R10, R10, 0x1 ;  /* 0x000000010a0a7836 */ /* 0x000fe40000000000 */
[----:B------:R-:W0:Y:S03]  /*6ac0*/  SYNCS.PHASECHK.TRANS64.TRYWAIT P0, [R5+URZ], R2 ;  /* 0x00000002050075a7 */ /* 0x000e26000800017f */
[----:B------:R-:W-:-:S04]  /*6ad0*/  ISETP.NE.AND P1, PT, R10, 0x8, PT ;  /* 0x000000080a00780c */ /* 0x000fc80003f25270 */
[----:B------:R-:W-:Y:S02]  /*6ae0*/  SEL R0, RZ, 0x1, P1 ;  /* 0x00000001ff007807 */ /* 0x000fe40000800000 */
[----:B------:R-:W-:Y:S02]  /*6af0*/  SEL R10, R10, RZ, P1 ;  /* 0x000000ff0a0a7207 */ /* 0x000fe40000800000 */
[----:B------:R-:W-:-:S03]  /*6b00*/  LOP3.LUT R11, R11, R0, RZ, 0x3c, !PT ;  /* 0x000000000b0b7212 */ /* 0x000fc600078e3cff */
[----:B------:R-:W-:Y:S01]  /*6b10*/  IMAD R7, R10, 0x8, R3 ;  /* 0x000000080a077824 */ /* 0x000fe200078e0203 */
[----:B------:R-:W-:Y:S01]  /*6b20*/  SHF.L.U32 R4, R11, 0x1f, RZ ;  /* 0x0000001f0b047819 */ /* 0x000fe200000006ff */
[----:B0-----:R-:W-:Y:S06]  /*6b30*/  @!P0 BRA `(.L_x_123) ;  /* 0x0000000400788947 */ /* 0x001fec0003800000 */
.L_x_138:
[----:B------:R-:W1:Y:S01]  /*6b40*/  SYNCS.PHASECHK.TRANS64.TRYWAIT P0, [R7+URZ], R4 ;  /* 0x00000004070075a7 */ /* 0x000e62000800017f */
[----:B------:R-:W-:-:S05]  /*6b50*/  VIADD R0, R10, 0x1 ;  /* 0x000000010a007836 */ /* 0x000fca0000000000 */
[----:B------:R-:W-:-:S04]  /*6b60*/  ISETP.NE.AND P1, PT, R0, 0x8, PT ;  /* 0x000000080000780c */ /* 0x000fc80003f25270 */
[----:B0-----:R-:W-:Y:S02]  /*6b70*/  SEL R2, RZ, 0x1, P1 ;  /* 0x00000001ff027807 */ /* 0x001fe40000800000 */
[----:B------:R-:W-:Y:S02]  /*6b80*/  SEL R0, R0, RZ, P1 ;  /* 0x000000ff00007207 */ /* 0x000fe40000800000 */
[----:B------:R-:W-:-:S03]  /*6b90*/  LOP3.LUT R11, R11, R2, RZ, 0x3c, !PT ;  /* 0x000000020b0b7212 */ /* 0x000fc600078e3cff */
[----:B------:R-:W-:Y:S01]  /*6ba0*/  IMAD R6, R0, 0x8, R3 ;  /* 0x0000000800067824 */ /* 0x000fe200078e0203 */
[----:B------:R-:W-:Y:S01]  /*6bb0*/  SHF.L.U32 R5, R11, 0x1f, RZ ;  /* 0x0000001f0b057819 */ /* 0x000fe200000006ff */
[----:B-1----:R-:W-:Y:S06]  /*6bc0*/  @!P0 BRA `(.L_x_124) ;  /* 0x0000000400688947 */ /* 0x002fec0003800000 */
.L_x_139:
[----:B------:R-:W1:Y:S01]  /*6bd0*/  SYNCS.PHASECHK.TRANS64.TRYWAIT P0, [R6+URZ], R5 ;  /* 0x00000005060075a7 */ /* 0x000e62000800017f */
[----:B------:R-:W-:-:S05]  /*6be0*/  VIADD R0, R0, 0x1 ;  /* 0x0000000100007836 */ /* 0x000fca0000000000 */
[----:B------:R-:W-:-:S04]  /*6bf0*/  ISETP.NE.AND P1, PT, R0, 0x8, PT ;  /* 0x000000080000780c */ /* 0x000fc80003f25270 */
[----:B------:R-:W-:Y:S02]  /*6c00*/  SEL R2, RZ, 0x1, P1 ;  /* 0x00000001ff027807 */ /* 0x000fe40000800000 */
[----:B------:R-:W-:Y:S02]  /*6c10*/  SEL R0, R0, RZ, P1 ;  /* 0x000000ff00007207 */ /* 0x000fe40000800000 */
[----:B------:R-:W-:-:S03]  /*6c20*/  LOP3.LUT R11, R11, R2, RZ, 0x3c, !PT ;  /* 0x000000020b0b7212 */ /* 0x000fc600078e3cff */
[----:B0-----:R-:W-:Y:S01]  /*6c30*/  IMAD R7, R0, 0x8, R3 ;  /* 0x0000000800077824 */ /* 0x001fe200078e0203 */
[----:B------:R-:W-:Y:S01]  /*6c40*/  SHF.L.U32 R4, R11, 0x1f, RZ ;  /* 0x0000001f0b047819 */ /* 0x000fe200000006ff */
[----:B-1----:R-:W-:Y:S06]  /*6c50*/  @!P0 BRA `(.L_x_125) ;  /* 0x0000000400588947 */ /* 0x002fec0003800000 */
.L_x_140:
        /* <DEDUP_REMOVED lines=9> */
.L_x_141:
        /* <DEDUP_REMOVED lines=9> */
.L_x_142:
        /* <DEDUP_REMOVED lines=9> */
.L_x_143:
[----:B------:R-:W1:Y:S01]  /*6e10*/  SYNCS.PHASECHK.TRANS64.TRYWAIT P0, [R6+URZ], R5 ;  /* 0x00000005060075a7 */ /* 0x000e62000800017f */
[----:B------:R-:W-:-:S05]  /*6e20*/  VIADD R0, R0, 0x1 ;  /* 0x0000000100007836 */ /* 0x000fca0000000000 */
[----:B------:R-:W-:-:S04]  /*6e30*/  ISETP.NE.AND P1, PT, R0, 0x8, PT ;  /* 0x000000080000780c */ /* 0x000fc80003f25270 */
[----:B------:R-:W-:Y:S02]  /*6e40*/  SEL R2, RZ, 0x1, P1 ;  /* 0x00000001ff027807 */ /* 0x000fe40000800000 */
[----:B------:R-:W-:Y:S02]  /*6e50*/  SEL R0, R0, RZ, P1 ;  /* 0x000000ff00007207 */ /* 0x000fe40000800000 */
[----:B------:R-:W-:Y:S01]  /*6e60*/  LOP3.LUT R2, R11, R2, RZ, 0x3c, !PT ;  /* 0x000000020b027212 */ /* 0x000fe200078e3cff */
[----:B-1----:R-:W-:Y:S06]  /*6e70*/  @!P0 BRA `(.L_x_129) ;  /* 0x0000000400208947 */ /* 0x002fec0003800000 */
.L_x_144:
[----:B------:R-:W-:Y:S01]  /*6e80*/  IMAD R3, R0, 0x8, R3 ;  /* 0x0000000800037824 */ /* 0x000fe200078e0203 */
[----:B------:R-:W-:-:S07]  /*6e90*/  SHF.L.U32 R0, R2, 0x1f, RZ ;  /* 0x0000001f02007819 */ /* 0x000fce00000006ff */
.L_x_130:
[----:B--2---:R2:W3:Y:S02]  /*6ea0*/  SYNCS.PHASECHK.TRANS64.TRYWAIT P0, [R3+URZ], R0 ;  /* 0x00000000030075a7 */ /* 0x0044e4000800017f */
[----:B---3--:R-:W-:Y:S05]  /*6eb0*/  @!P0 NANOSLEEP.SYNCS 0x989680 ;  /* 0x009896800000895d */ /* 0x008fea0003900000 */
[----:B------:R-:W3:Y:S02]  /*6ec0*/  @!P0 SYNCS.PHASECHK.TRANS64 P0, [R3+URZ], R0 ;  /* 0x00000000030085a7 */ /* 0x000ee4000800007f */
[----:B---3--:R-:W-:Y:S05]  /*6ed0*/  @!P0 BRA `(.L_x_130) ;  /* 0xfffffffc00f08947 */ /* 0x008fea000383ffff */
.L_x_121:
[----:B------:R-:W-:Y:S05]  /*6ee0*/  BSYNC B0 ;  /* 0x0000000000007941 */ /* 0x000fea0003800000 */
.L_x_120:
[----:B------:R-:W-:Y:S05]  /*6ef0*/  EXIT ;  /* 0x000000000000794d */ /* 0x000fea0003800000 */
.L_x_18:
[----:B-1----:R-:W-:-:S04]  /*6f00*/  IMAD.U32 R7, RZ, RZ, UR6 ;  /* 0x00000006ff077e24 */ /* 0x002fc8000f8e00ff */
[----:B------:R1:W3:Y:S03]  /*6f10*/  SYNCS.PHASECHK.TRANS64.TRYWAIT P0, [R7+URZ], R6 ;  /* 0x00000006070075a7 */ /* 0x0002e6000800017f */
[----:B---3--:R-:W-:Y:S05]  /*6f20*/  @!P0 NANOSLEEP.SYNCS 0x989680 ;  /* 0x009896800000895d */ /* 0x008fea0003900000 */
[----:B------:R-:W3:Y:S02]  /*6f30*/  @!P0 SYNCS.PHASECHK.TRANS64 P0, [R7+URZ], R6 ;  /* 0x00000006070085a7 */ /* 0x000ee4000800007f */
[----:B---3--:R-:W-:Y:S05]  /*6f40*/  @!P0 BRA `(.L_x_18) ;  /* 0xfffffffc00ec8947 */ /* 0x008fea000383ffff */
[----:B------:R-:W-:Y:S05]  /*6f50*/  BRA `(.L_x_17) ;  /* 0xffffffa400347947 */ /* 0x000fea000383ffff */
.L_x_24:
[----:B-1----:R-:W-:-:S04]  /*6f60*/  IMAD.U32 R8, RZ, RZ, UR14 ;  /* 0x0000000eff087e24 */ /* 0x002fc8000f8e00ff */
[----:B------:R1:W3:Y:S03]  /*6f70*/  SYNCS.PHASECHK.TRANS64.TRYWAIT P0, [R8+URZ], R7 ;  /* 0x00000007080075a7 */ /* 0x0002e6000800017f */
[----:B---3--:R-:W-:Y:S05]  /*6f80*/  @!P0 NANOSLEEP.SYNCS 0x989680 ;  /* 0x009896800000895d */ /* 0x008fea0003900000 */
[----:B------:R-:W3:Y:S02]  /*6f90*/  @!P0 SYNCS.PHASECHK.TRANS64 P0, [R8+URZ], R7 ;  /* 0x00000007080085a7 */ /* 0x000ee4000800007f */
[----:B---3--:R-:W-:Y:S05]  /*6fa0*/  @!P0 BRA `(.L_x_24) ;  /* 0xfffffffc00ec8947 */ /* 0x008fea000383ffff */
[----:B------:R-:W-:Y:S05]  /*6fb0*/  BRA `(.L_x_23) ;  /* 0xffffffac00287947 */ /* 0x000fea000383ffff */
.L_x_107:
[----:B------:R-:W-:Y:S01]  /*6fc0*/  BSSY B1, `(.L_x_131) ;  /* 0x0000006000017945 */ /* 0x000fe20003800000 */
[----:B------:R-:W-:-:S07]  /*6fd0*/  IMAD.MOV.U32 R2, RZ, RZ, -0x1 ;  /* 0xffffffffff027424 */ /* 0x000fce00078e00ff */
[----:B------:R-:W-:Y:S05]  /*6fe0*/  WARPSYNC.COLLECTIVE R2, `(.L_x_132) ;  /* 0x00000000020c7348 */ /* 0x000fea0003c00000 */
[----:B------:R-:W-:Y:S02]  /*6ff0*/  ELECT P1, UR62, PT ;  /* 0x00000000003e782f */ /* 0x000fe40003820000 */
[----:B------:R-:W-:Y:S01]  /*7000*/  MOV R2, UR62 ;  /* 0x0000003e00027c02 */ /* 0x000fe20008000f00 */
[----:B------:R-:W-:Y:S10]  /*7010*/  ENDCOLLECTIVE ;  /* 0x000000000000791b */ /* 0x000ff40003800000 */
.L_x_132:
[----:B------:R-:W-:Y:S05]  /*7020*/  BSYNC B1 ;  /* 0x0000000000017941 */ /* 0x000fea0003800000 */
.L_x_131:
[----:B------:R-:W-:Y:S05]  /*7030*/  BRA `(.L_x_133) ;  /* 0xffffffec00a87947 */ /* 0x000fea000383ffff */
.L_x_110:
[----:B-1----:R1:W2:Y:S02]  /*7040*/  SYNCS.PHASECHK.TRANS64.TRYWAIT P1, [R18+URZ+0x40], R7 ;  /* 0x00004007120075a7 */ /* 0x0022a4000802017f */
[----:B--2---:R-:W-:Y:S05]  /*7050*/  @!P1 NANOSLEEP.SYNCS 0x989680 ;  /* 0x009896800000995d */ /* 0x004fea0003900000 */
[----:B------:R-:W2:Y:S02]  /*7060*/  @!P1 SYNCS.PHASECHK.TRANS64 P1, [R18+URZ+0x40], R7 ;  /* 0x00004007120095a7 */ /* 0x000ea4000802007f */
[----:B--2---:R-:W-:Y:S05]  /*7070*/  @!P1 BRA `(.L_x_110) ;  /* 0xfffffffc00f09947 */ /* 0x004fea000383ffff */
[----:B------:R-:W-:Y:S05]  /*7080*/  BRA `(.L_x_134) ;  /* 0xffffffec00dc7947 */ /* 0x000fea000383ffff */
.L_x_119:
[----:B------:R-:W-:Y:S01]  /*7090*/  BSSY B0, `(.L_x_135) ;  /* 0x0000006000007945 */ /* 0x000fe20003800000 */
[----:B------:R-:W-:-:S07]  /*70a0*/  IMAD.MOV.U32 R2, RZ, RZ, -0x1 ;  /* 0xffffffffff027424 */ /* 0x000fce00078e00ff */
[----:B------:R-:W-:Y:S05]  /*70b0*/  WARPSYNC.COLLECTIVE R2, `(.L_x_136) ;  /* 0x00000000020c7348 */ /* 0x000fea0003c00000 */
[----:B------:R-:W-:Y:S02]  /*70c0*/  ELECT P1, UR62, PT ;  /* 0x00000000003e782f */ /* 0x000fe40003820000 */
[----:B------:R-:W-:Y:S01]  /*70d0*/  MOV R2, UR62 ;  /* 0x0000003e00027c02 */ /* 0x000fe20008000f00 */
[----:B------:R-:W-:Y:S10]  /*70e0*/  ENDCOLLECTIVE ;  /* 0x000000000000791b */ /* 0x000ff40003800000 */
.L_x_136:
[----:B------:R-:W-:Y:S05]  /*70f0*/  BSYNC B0 ;  /* 0x0000000000007941 */ /* 0x000fea0003800000 */
.L_x_135:
[----:B------:R-:W-:Y:S01]  /*7100*/  PLOP3.LUT P0, PT, P1, PT, PT, 0x80, 0x0 ;  /* 0x000000000000781c */ /* 0x000fe20000f0f070 */
[----:B------:R-:W-:-:S12]  /*7110*/  BRA `(.L_x_137) ;  /* 0xfffffff800347947 */ /* 0x000fd8000383ffff */
.L_x_123:
[----:B0-----:R0:W1:Y:S02]  /*7120*/  SYNCS.PHASECHK.TRANS64.TRYWAIT P0, [R5+URZ], R2 ;  /* 0x00000002050075a7 */ /* 0x001064000800017f */
[----:B-1----:R-:W-:Y:S05]  /*7130*/  @!P0 NANOSLEEP.SYNCS 0x989680 ;  /* 0x009896800000895d */ /* 0x002fea0003900000 */
[----:B------:R-:W1:Y:S02]  /*7140*/  @!P0 SYNCS.PHASECHK.TRANS64 P0, [R5+URZ], R2 ;  /* 0x00000002050085a7 */ /* 0x000e64000800007f */
[----:B-1----:R-:W-:Y:S05]  /*7150*/  @!P0 BRA `(.L_x_123) ;  /* 0xfffffffc00f08947 */ /* 0x002fea000383ffff */
[----:B------:R-:W-:Y:S05]  /*7160*/  BRA `(.L_x_138) ;  /* 0xfffffff800747947 */ /* 0x000fea000383ffff */
.L_x_124:
[----:B0-----:R0:W1:Y:S02]  /*7170*/  SYNCS.PHASECHK.TRANS64.TRYWAIT P0, [R7+URZ], R4 ;  /* 0x00000004070075a7 */ /* 0x001064000800017f */
[----:B-1----:R-:W-:Y:S05]  /*7180*/  @!P0 NANOSLEEP.SYNCS 0x989680 ;  /* 0x009896800000895d */ /* 0x002fea0003900000 */
[----:B------:R-:W1:Y:S02]  /*7190*/  @!P0 SYNCS.PHASECHK.TRANS64 P0, [R7+URZ], R4 ;  /* 0x00000004070085a7 */ /* 0x000e64000800007f */
[----:B-1----:R-:W-:Y:S05]  /*71a0*/  @!P0 BRA `(.L_x_124) ;  /* 0xfffffffc00f08947 */ /* 0x002fea000383ffff */
[----:B------:R-:W-:Y:S05]  /*71b0*/  BRA `(.L_x_139) ;  /* 0xfffffff800847947 */ /* 0x000fea000383ffff */
.L_x_125:
[----:B0-----:R0:W1:Y:S02]  /*71c0*/  SYNCS.PHASECHK.TRANS64.TRYWAIT P0, [R6+URZ], R5 ;  /* 0x00000005060075a7 */ /* 0x001064000800017f */
[----:B-1----:R-:W-:Y:S05]  /*71d0*/  @!P0 NANOSLEEP.SYNCS 0x989680 ;  /* 0x009896800000895d */ /* 0x002fea0003900000 */
[----:B------:R-:W1:Y:S02]  /*71e0*/  @!P0 SYNCS.PHASECHK.TRANS64 P0, [R6+URZ], R5 ;  /* 0x00000005060085a7 */ /* 0x000e64000800007f */
[----:B-1----:R-:W-:Y:S05]  /*71f0*/  @!P0 BRA `(.L_x_125) ;  /* 0xfffffffc00f08947 */ /* 0x002fea000383ffff */
[----:B------:R-:W-:Y:S05]  /*7200*/  BRA `(.L_x_140) ;  /* 0xfffffff800947947 */ /* 0x000fea000383ffff */
.L_x_126:
[----:B0-----:R0:W1:Y:S02]  /*7210*/  SYNCS.PHASECHK.TRANS64.TRYWAIT P0, [R7+URZ], R4 ;  /* 0x00000004070075a7 */ /* 0x001064000800017f */
[----:B-1----:R-:W-:Y:S05]  /*7220*/  @!P0 NANOSLEEP.SYNCS 0x989680 ;  /* 0x009896800000895d */ /* 0x002fea0003900000 */
[----:B------:R-:W1:Y:S02]  /*7230*/  @!P0 SYNCS.PHASECHK.TRANS64 P0, [R7+URZ], R4 ;  /* 0x00000004070085a7 */ /* 0x000e64000800007f */
[----:B-1----:R-:W-:Y:S05]  /*7240*/  @!P0 BRA `(.L_x_126) ;  /* 0xfffffffc00f08947 */ /* 0x002fea000383ffff */
[----:B------:R-:W-:Y:S05]  /*7250*/  BRA `(.L_x_141) ;  /* 0xfffffff800a47947 */ /* 0x000fea000383ffff */
.L_x_127:
[----:B0-----:R0:W1:Y:S02]  /*7260*/  SYNCS.PHASECHK.TRANS64.TRYWAIT P0, [R6+URZ], R5 ;  /* 0x00000005060075a7 */ /* 0x001064000800017f */
[----:B-1----:R-:W-:Y:S05]  /*7270*/  @!P0 NANOSLEEP.SYNCS 0x989680 ;  /* 0x009896800000895d */ /* 0x002fea0003900000 */
[----:B------:R-:W1:Y:S02]  /*7280*/  @!P0 SYNCS.PHASECHK.TRANS64 P0, [R6+URZ], R5 ;  /* 0x00000005060085a7 */ /* 0x000e64000800007f */
[----:B-1----:R-:W-:Y:S05]  /*7290*/  @!P0 BRA `(.L_x_127) ;  /* 0xfffffffc00f08947 */ /* 0x002fea000383ffff */
[----:B------:R-:W-:Y:S05]  /*72a0*/  BRA `(.L_x_142) ;  /* 0xfffffff800b47947 */ /* 0x000fea000383ffff */
.L_x_128:
[----:B0-----:R0:W1:Y:S02]  /*72b0*/  SYNCS.PHASECHK.TRANS64.TRYWAIT P0, [R7+URZ], R4 ;  /* 0x00000004070075a7 */ /* 0x001064000800017f */
[----:B-1----:R-:W-:Y:S05]  /*72c0*/  @!P0 NANOSLEEP.SYNCS 0x989680 ;  /* 0x009896800000895d */ /* 0x002fea0003900000 */
[----:B------:R-:W1:Y:S02]  /*72d0*/  @!P0 SYNCS.PHASECHK.TRANS64 P0, [R7+URZ], R4 ;  /* 0x00000004070085a7 */ /* 0x000e64000800007f */
[----:B-1----:R-:W-:Y:S05]  /*72e0*/  @!P0 BRA `(.L_x_128) ;  /* 0xfffffffc00f08947 */ /* 0x002fea000383ffff */
[----:B------:R-:W-:Y:S05]  /*72f0*/  BRA `(.L_x_143) ;  /* 0xfffffff800c47947 */ /* 0x000fea000383ffff */
.L_x_129:
[----:B-1----:R1:W2:Y:S02]  /*7300*/  SYNCS.PHASECHK.TRANS64.TRYWAIT P0, [R6+URZ], R5 ;  /* 0x00000005060075a7 */ /* 0x0022a4000800017f */
[----:B--2---:R-:W-:Y:S05]  /*7310*/  @!P0 NANOSLEEP.SYNCS 0x989680 ;  /* 0x009896800000895d */ /* 0x004fea0003900000 */
[----:B------:R-:W2:Y:S02]  /*7320*/  @!P0 SYNCS.PHASECHK.TRANS64 P0, [R6+URZ], R5 ;  /* 0x00000005060085a7 */ /* 0x000ea4000800007f */
[----:B--2---:R-:W-:Y:S05]  /*7330*/  @!P0 BRA `(.L_x_129) ;  /* 0xfffffffc00f08947 */ /* 0x004fea000383ffff */
[----:B------:R-:W-:Y:S05]  /*7340*/  BRA `(.L_x_144) ;  /* 0xfffffff800cc7947 */ /* 0x000fea000383ffff */
.L_x_145:
[----:B------:R-:W-:-:S00]  /*7350*/  BRA `(.L_x_145) ;  /* 0xfffffffc00fc7947 */ /* 0x000fc0000383ffff */
[----:B------:R-:W-:-:S00]  /*7360*/  NOP ;  /* 0x0000000000007918 */ /* 0x000fc00000000000 */
        /* <DEDUP_REMOVED lines=9> */
.L_x_146:


//--------------------- .nv.shared._ZN7cutlass13device_kernelINS_4gemm6kernel13GemmUniversalIN4cute5tupleIJiiiiEEENS1_10collective13CollectiveMmaINS1_37MainloopSm90TmaGmmaWarpSpecializedFP8ILi8ENS5_IJNS4_1CILi1EEESB_SB_EEENS1_35KernelTmaWarpSpecializedCooperativeEEENS5_IJNSA_ILi192EEENSA_ILi32EEENSA_ILi128EEEEEENS_12float_e4m3_tENS5_IJlSB_lEEESJ_SK_NS4_8TiledMMAINS4_8MMA_AtomIJNS4_4SM904GMMA30MMA_64x32x32_F32E4M3E4M3_SS_TNILNSO_7ScaleInE1ELSQ_1EEEEEENS4_6LayoutINS5_IJNSA_ILi2EEESB_SB_EEENS5_IJSB_NSA_ILi0EEESW_EEEEENS5_IJNS4_10UnderscoreESZ_SZ_EEEEENS4_13SM90_TMA_LOADENS4_14ComposedLayoutINS4_7SwizzleILi3ELi4ELi3EEENS4_18smem_ptr_flag_bitsILi8EEENST_INS5_IJNSA_ILi8EEESH_EEENS5_IJSH_SB_EEEEEEEvNS4_8identityES12_S1C_vS1D_EENS_8epilogue10collective6detail29Sm90TmaWarpSpecializedAdapterINS1G_15DefaultEpilogueISJ_SK_SK_NS1F_6thread17LinearCombinationISJ_Li1EffLNS1K_9ScaleType4KindE0ELNS_15FloatRoundStyleE2ESJ_EENS1_15EpilogueDefaultEEEEEvvEEEEvNT_6ParamsE --------------------------
	.section	.nv.shared._ZN7cutlass13device_kernelINS_4gemm6kernel13GemmUniversalIN4cute5tupleIJiiiiEEENS1_10collective13CollectiveMmaINS1_37MainloopSm90TmaGmmaWarpSpecializedFP8ILi8ENS5_IJNS4_1CILi1EEESB_SB_EEENS1_35KernelTmaWarpSpecializedCooperativeEEENS5_IJNSA_ILi192EEENSA_ILi32EEENSA_ILi128EEEEEENS_12float_e4m3_tENS5_IJlSB_lEEESJ_SK_NS4_8TiledMMAINS4_8MMA_AtomIJNS4_4SM904GMMA30MMA_64x32x32_F32E4M3E4M3_SS_TNILNSO_7ScaleInE1ELSQ_1EEEEEENS4_6LayoutINS5_IJNSA_ILi2EEESB_SB_EEENS5_IJSB_NSA_ILi0EEESW_EEEEENS5_IJNS4_10UnderscoreESZ_SZ_EEEEENS4_13SM90_TMA_LOADENS4_14ComposedLayoutINS4_7SwizzleILi3ELi4ELi3EEENS4_18smem_ptr_flag_bitsILi8EEENST_INS5_IJNSA_ILi8EEESH_EEENS5_IJSH_SB_EEEEEEEvNS4_8identityES12_S1C_vS1D_EENS_8epilogue10collective6detail29Sm90TmaWarpSpecializedAdapterINS1G_15DefaultEpilogueISJ_SK_SK_NS1F_6thread17LinearCombinationISJ_Li1EffLNS1K_9ScaleType4KindE0ELNS_15FloatRoundStyleE2ESJ_EENS1_15EpilogueDefaultEEEEEvvEEEEvNT_6ParamsE,"aw",@nobits
	.sectionflags	@""
	.align	16
	.zero		1024


//--------------------- .nv.shared.reserved.0     --------------------------
	.section	.nv.shared.reserved.0,"aw",@nobits
	.weak		__nv_reservedSMEM_offset_0_alias
	.size		__nv_reservedSMEM_offset_0_alias, 0, 0
	.other		__nv_reservedSMEM_offset_0_alias,@"STO_CUDA_RESERVED_SHARED STV_DEFAULT"
__nv_reservedSMEM_offset_0_alias:
	.zero		0


//--------------------- .nv.global                --------------------------
	.section	.nv.global,"aw",@nobits
.nv.global:
	.type		_ZN40_INTERNAL_c424b22e_4_k_cu_93a915d2_130384cute1_E,@object
	.size		_ZN40_INTERNAL_c424b22e_4_k_cu_93a915d2_130384cute1_E,(_ZN40_INTERNAL_c424b22e_4_k_cu_93a915d2_130384cuda3std3__45__cpo6cbeginE - _ZN40_INTERNAL_c424b22e_4_k_cu_93a915d2_130384cute1_E)
_ZN40_INTERNAL_c424b22e_4_k_cu_93a915d2_130384cute1_E:
	.zero		1
	.type		_ZN40_INTERNAL_c424b22e_4_k_cu_93a915d2_130384cuda3std3__45__cpo6cbeginE,@object
	.size		_ZN40_INTERNAL_c424b22e_4_k_cu_93a915d2_130384cuda3std3__45__cpo6cbeginE,(_ZN40_INTERNAL_c424b22e_4_k_cu_93a915d2_130384cuda3std3__48in_placeE - _ZN40_INTERNAL_c424b22e_4_k_cu_93a915d2_130384cuda3std3__45__cpo6cbeginE)
_ZN40_INTERNAL_c424b22e_4_k_cu_93a915d2_130384cuda3std3__45__cpo6cbeginE:
	.zero		1
	.type		_ZN40_INTERNAL_c424b22e_4_k_cu_93a915d2_130384cuda3std3__48in_placeE,@object
	.size		_ZN40_INTERNAL_c424b22e_4_k_cu_93a915d2_130384cuda3std3__48in_placeE,(_ZN40_INTERNAL_c424b22e_4_k_cu_93a915d2_130384cuda3std6ranges3__45__cpo9iter_moveE - _ZN40_INTERNAL_c424b22e_4_k_cu_93a915d2_130384cuda3std3__48in_placeE)
_ZN40_INTERNAL_c424b22e_4_k_cu_93a915d2_130384cuda3std3__48in_placeE:
	.zero		1
	.type		_ZN40_INTERNAL_c424b22e_4_k_cu_93a915d2_130384cuda3std6ranges3__45__cpo9iter_moveE,@object
	.size		_ZN40_INTERNAL_c424b22e_4_k_cu_93a915d2_130384cuda3std6ranges3__45__cpo9iter_moveE,(_ZN40_INTERNAL_c424b22e_4_k_cu_93a915d2_130384cuda3std3__45__cpo5beginE - _ZN40_INTERNAL_c424b22e_4_k_cu_93a915d2_130384cuda3std6ranges3__45__cpo9iter_moveE)
_ZN40_INTERNAL_c424b22e_4_k_cu_93a915d2_130384cuda3std6ranges3__45__cpo9iter_moveE:
	.zero		1
	.type		_ZN40_INTERNAL_c424b22e_4_k_cu_93a915d2_130384cuda3std3__45__cpo5beginE,@object
	.size		_ZN40_INTERNAL_c424b22e_4_k_cu_93a915d2_130384cuda3std3__45__cpo5beginE,(_ZN40_INTERNAL_c424b22e_4_k_cu_93a915d2_130384cuda3std3__442_GLOBAL__N__c424b22e_4_k_cu_93a915d2_130386ignoreE - _ZN40_INTERNAL_c424b22e_4_k_cu_93a915d2_130384cuda3std3__45__cpo5beginE)
_ZN40_INTERNAL_c424b22e_4_k_cu_93a915d2_130384cuda3std3__45__cpo5beginE:
	.zero		1
	.type		_ZN40_INTERNAL_c424b22e_4_k_cu_93a915d2_130384cuda3std3__442_GLOBAL__N__c424b22e_4_k_cu_93a915d2_130386ignoreE,@object
	.size		_ZN40_INTERNAL_c424b22e_4_k_cu_93a915d2_130384cuda3std3__442_GLOBAL__N__c424b22e_4_k_cu_93a915d2_130386ignoreE,(_ZN40_INTERNAL_c424b22e_4_k_cu_93a915d2_130384cute7productE - _ZN40_INTERNAL_c424b22e_4_k_cu_93a915d2_130384cuda3std3__442_GLOBAL__N__c424b22e_4_k_cu_93a915d2_130386ignoreE)
_ZN40_INTERNAL_c424b22e_4_k_cu_93a915d2_130384cuda3std3__442_GLOBAL__N__c424b22e_4_k_cu_93a915d2_130386ignoreE:
	.zero		1
	.type		_ZN40_INTERNAL_c424b22e_4_k_cu_93a915d2_130384cute7productE,@object
	.size		_ZN40_INTERNAL_c424b22e_4_k_cu_93a915d2_130384cute7productE,(_ZN40_INTERNAL_c424b22e_4_k_cu_93a915d2_130384cuda3std3__45__cpo3endE - _ZN40_INTERNAL_c424b22e_4_k_cu_93a915d2_130384cute7productE)
_ZN40_INTERNAL_c424b22e_4_k_cu_93a915d2_130384cute7productE:
	.zero		1
	.type		_ZN40_INTERNAL_c424b22e_4_k_cu_93a915d2_130384cuda3std3__45__cpo3endE,@object
	.size		_ZN40_INTERNAL_c424b22e_4_k_cu_93a915d2_130384cuda3std3__45__cpo3endE,(_ZN40_INTERNAL_c424b22e_4_k_cu_93a915d2_130384cuda3std3__419piecewise_constructE - _ZN40_INTERNAL_c424b22e_4_k_cu_93a915d2_130384cuda3std3__45__cpo3endE)
_ZN40_INTERNAL_c424b22e_4_k_cu_93a915d2_130384cuda3std3__45__cpo3endE:
	.zero		1
	.type		_ZN40_INTERNAL_c424b22e_4_k_cu_93a915d2_130384cuda3std3__419piecewise_constructE,@object
	.size		_ZN40_INTERNAL_c424b22e_4_k_cu_93a915d2_130384cuda3std3__419piecewise_constructE,(_ZN40_INTERNAL_c424b22e_4_k_cu_93a915d2_130384cuda3std3__45__cpo4cendE - _ZN40_INTERNAL_c424b22e_4_k_cu_93a915d2_130384cuda3std3__419piecewise_constructE)
_ZN40_INTERNAL_c424b22e_4_k_cu_93a915d2_130384cuda3std3__419piecewise_constructE:
	.zero		1
	.type		_ZN40_INTERNAL_c424b22e_4_k_cu_93a915d2_130384cuda3std3__45__cpo4cendE,@object
	.size		_ZN40_INTERNAL_c424b22e_4_k_cu_93a915d2_130384cuda3std3__45__cpo4cendE,(_ZN40_INTERNAL_c424b22e_4_k_cu_93a915d2_130384cuda3std6ranges3__45__cpo4swapE - _ZN40_INTERNAL_c424b22e_4_k_cu_93a915d2_130384cuda3std3__45__cpo4cendE)
_ZN40_INTERNAL_c424b22e_4_k_cu_93a915d2_130384cuda3std3__45__cpo4cendE:
	.zero		1
	.type		_ZN40_INTERNAL_c424b22e_4_k_cu_93a915d2_130384cuda3std6ranges3__45__cpo4swapE,@object
	.size		_ZN40_INTERNAL_c424b22e_4_k_cu_93a915d2_130384cuda3std6ranges3__45__cpo4swapE,(.L_7 - _ZN40_INTERNAL_c424b22e_4_k_cu_93a915d2_130384cuda3std6ranges3__45__cpo4swapE)
_ZN40_INTERNAL_c424b22e_4_k_cu_93a915d2_130384cuda3std6ranges3__45__cpo4swapE:
	.zero		1
.L_7:


//--------------------- .nv.constant0._ZN7cutlass13device_kernelINS_4gemm6kernel13GemmUniversalIN4cute5tupleIJiiiiEEENS1_10collective13CollectiveMmaINS1_37MainloopSm90TmaGmmaWarpSpecializedFP8ILi8ENS5_IJNS4_1CILi1EEESB_SB_EEENS1_35KernelTmaWarpSpecializedCooperativeEEENS5_IJNSA_ILi192EEENSA_ILi32EEENSA_ILi128EEEEEENS_12float_e4m3_tENS5_IJlSB_lEEESJ_SK_NS4_8TiledMMAINS4_8MMA_AtomIJNS4_4SM904GMMA30MMA_64x32x32_F32E4M3E4M3_SS_TNILNSO_7ScaleInE1ELSQ_1EEEEEENS4_6LayoutINS5_IJNSA_ILi2EEESB_SB_EEENS5_IJSB_NSA_ILi0EEESW_EEEEENS5_IJNS4_10UnderscoreESZ_SZ_EEEEENS4_13SM90_TMA_LOADENS4_14ComposedLayoutINS4_7SwizzleILi3ELi4ELi3EEENS4_18smem_ptr_flag_bitsILi8EEENST_INS5_IJNSA_ILi8EEESH_EEENS5_IJSH_SB_EEEEEEEvNS4_8identityES12_S1C_vS1D_EENS_8epilogue10collective6detail29Sm90TmaWarpSpecializedAdapterINS1G_15DefaultEpilogueISJ_SK_SK_NS1F_6thread17LinearCombinationISJ_Li1EffLNS1K_9ScaleType4KindE0ELNS_15FloatRoundStyleE2ESJ_EENS1_15EpilogueDefaultEEEEEvvEEEEvNT_6ParamsE --------------------------
	.section	.nv.constant0._ZN7cutlass13device_kernelINS_4gemm6kernel13GemmUniversalIN4cute5tupleIJiiiiEEENS1_10collective13CollectiveMmaINS1_37MainloopSm90TmaGmmaWarpSpecializedFP8ILi8ENS5_IJNS4_1CILi1EEESB_SB_EEENS1_35KernelTmaWarpSpecializedCooperativeEEENS5_IJNSA_ILi192EEENSA_ILi32EEENSA_ILi128EEEEEENS_12float_e4m3_tENS5_IJlSB_lEEESJ_SK_NS4_8TiledMMAINS4_8MMA_AtomIJNS4_4SM904GMMA30MMA_64x32x32_F32E4M3E4M3_SS_TNILNSO_7ScaleInE1ELSQ_1EEEEEENS4_6LayoutINS5_IJNSA_ILi2EEESB_SB_EEENS5_IJSB_NSA_ILi0EEESW_EEEEENS5_IJNS4_10UnderscoreESZ_SZ_EEEEENS4_13SM90_TMA_LOADENS4_14ComposedLayoutINS4_7SwizzleILi3ELi4ELi3EEENS4_18smem_ptr_flag_bitsILi8EEENST_INS5_IJNSA_ILi8EEESH_EEENS5_IJSH_SB_EEEEEEEvNS4_8identityES12_S1C_vS1D_EENS_8epilogue10collective6detail29Sm90TmaWarpSpecializedAdapterINS1G_15DefaultEpilogueISJ_SK_SK_NS1F_6thread17LinearCombinationISJ_Li1EffLNS1K_9ScaleType4KindE0ELNS_15FloatRoundStyleE2ESJ_EENS1_15EpilogueDefaultEEEEEvvEEEEvNT_6ParamsE,"a",@progbits
	.sectionflags	@""
	.align	4
.nv.constant0._ZN7cutlass13device_kernelINS_4gemm6kernel13GemmUniversalIN4cute5tupleIJiiiiEEENS1_10collective13CollectiveMmaINS1_37MainloopSm90TmaGmmaWarpSpecializedFP8ILi8ENS5_IJNS4_1CILi1EEESB_SB_EEENS1_35KernelTmaWarpSpecializedCooperativeEEENS5_IJNSA_ILi192EEENSA_ILi32EEENSA_ILi128EEEEEENS_12float_e4m3_tENS5_IJlSB_lEEESJ_SK_NS4_8TiledMMAINS4_8MMA_AtomIJNS4_4SM904GMMA30MMA_64x32x32_F32E4M3E4M3_SS_TNILNSO_7ScaleInE1ELSQ_1EEEEEENS4_6LayoutINS5_IJNSA_ILi2EEESB_SB_EEENS5_IJSB_NSA_ILi0EEESW_EEEEENS5_IJNS4_10UnderscoreESZ_SZ_EEEEENS4_13SM90_TMA_LOADENS4_14ComposedLayoutINS4_7SwizzleILi3ELi4ELi3EEENS4_18smem_ptr_flag_bitsILi8EEENST_INS5_IJNSA_ILi8EEESH_EEENS5_IJSH_SB_EEEEEEEvNS4_8identityES12_S1C_vS1D_EENS_8epilogue10collective6detail29Sm90TmaWarpSpecializedAdapterINS1G_15DefaultEpilogueISJ_SK_SK_NS1F_6thread17LinearCombinationISJ_Li1EffLNS1K_9ScaleType4KindE0ELNS_15FloatRoundStyleE2ESJ_EENS1_15EpilogueDefaultEEEEEvvEEEEvNT_6ParamsE:
	.zero		1664


//--------------------- SYMBOLS --------------------------

	.type		.nv.reservedSmem.offset0,@object
	.size		.nv.reservedSmem.offset0,0x4
